//
// Generated by NVIDIA NVVM Compiler
//
// Compiler Build ID: CL-36424714
// Cuda compilation tools, release 13.0, V13.0.88
// Based on NVVM 20.0.0
//

.version 9.0
.target sm_100
.address_size 64

	// .globl	_Z15add_sourceOnGPUPfS_
.extern .func  (.param .b32 func_retval0) vprintf
(
	.param .b64 vprintf_param_0,
	.param .b64 vprintf_param_1
)
;
.const .align 4 .u32 N;
.const .align 4 .f32 DT;
.const .align 4 .f32 VIS;
.const .align 4 .f32 DIFF;
.const .align 4 .f32 a1;
.const .align 4 .f32 a2;
.global .align 1 .b8 $str[41] = {65, 68, 68, 73, 78, 71, 32, 83, 79, 85, 82, 67, 69, 32, 45, 32, 105, 100, 120, 58, 32, 37, 100, 44, 32, 105, 120, 58, 32, 37, 100, 44, 32, 105, 121, 58, 32, 37, 100, 10};
.global .align 1 .b8 $str$1[44] = {68, 73, 70, 70, 85, 83, 73, 79, 78, 32, 45, 32, 105, 100, 120, 58, 32, 37, 100, 44, 32, 105, 120, 58, 32, 37, 100, 44, 32, 105, 121, 58, 32, 37, 100, 44, 32, 107, 58, 32, 37, 100, 10};
.global .align 1 .b8 $str$2[37] = {65, 68, 86, 69, 67, 84, 73, 79, 78, 32, 45, 32, 105, 100, 120, 58, 32, 37, 100, 44, 32, 105, 120, 58, 32, 37, 100, 44, 32, 105, 121, 58, 32, 37, 100, 10};
.global .align 1 .b8 $str$3[51] = {68, 73, 86, 69, 82, 71, 69, 78, 67, 69, 32, 65, 78, 68, 32, 80, 82, 69, 83, 83, 85, 82, 69, 32, 45, 32, 105, 100, 120, 58, 32, 37, 100, 44, 32, 105, 120, 58, 32, 37, 100, 44, 32, 105, 121, 58, 32, 37, 100, 10};
.global .align 1 .b8 $str$4[38] = {80, 82, 79, 74, 69, 67, 84, 73, 79, 78, 32, 45, 32, 105, 100, 120, 58, 32, 37, 100, 44, 32, 105, 120, 58, 32, 37, 100, 44, 32, 105, 121, 58, 32, 37, 100, 10};

.visible .entry _Z15add_sourceOnGPUPfS_(
	.param .u64 .ptr .align 1 _Z15add_sourceOnGPUPfS__param_0,
	.param .u64 .ptr .align 1 _Z15add_sourceOnGPUPfS__param_1
)
{
	.local .align 8 .b8 	__local_depot0[16];
	.reg .b64 	%SP;
	.reg .b64 	%SPL;
	.reg .pred 	%p<5>;
	.reg .b32 	%r<18>;
	.reg .b32 	%f<5>;
	.reg .b64 	%rd<12>;

	mov.u64 	%SPL, __local_depot0;
	cvta.local.u64 	%SP, %SPL;
	ld.param.u64 	%rd1, [_Z15add_sourceOnGPUPfS__param_0];
	ld.param.u64 	%rd2, [_Z15add_sourceOnGPUPfS__param_1];
	mov.u32 	%r5, %tid.x;
	mov.u32 	%r6, %ctaid.x;
	mov.u32 	%r7, %ntid.x;
	mad.lo.s32 	%r1, %r6, %r7, %r5;
	mov.u32 	%r8, %tid.y;
	mov.u32 	%r9, %ctaid.y;
	mov.u32 	%r10, %ntid.y;
	mad.lo.s32 	%r2, %r9, %r10, %r8;
	ld.const.u32 	%r11, [N];
	add.s32 	%r3, %r11, 2;
	mad.lo.s32 	%r13, %r3, %r2, %r1;
	setp.gt.s32 	%p1, %r13, -1;
	mul.lo.s32 	%r14, %r3, %r3;
	setp.le.s32 	%p2, %r13, %r14;
	and.pred  	%p3, %p1, %p2;
	@%p3 bra 	$L__BB0_2;
	add.u64 	%rd3, %SP, 0;
	add.u64 	%rd4, %SPL, 0;
	st.local.v2.u32 	[%rd4], {%r13, %r1};
	st.local.u32 	[%rd4+8], %r2;
	mov.u64 	%rd5, $str;
	cvta.global.u64 	%rd6, %rd5;
	{ // callseq 0, 0
	.param .b64 param0;
	st.param.b64 	[param0], %rd6;
	.param .b64 param1;
	st.param.b64 	[param1], %rd3;
	.param .b32 retval0;
	call.uni (retval0), 
	vprintf, 
	(
	param0, 
	param1
	);
	ld.param.b32 	%r15, [retval0];
	} // callseq 0
$L__BB0_2:
	max.s32 	%r17, %r1, %r2;
	setp.ge.s32 	%p4, %r17, %r3;
	@%p4 bra 	$L__BB0_4;
	ld.const.f32 	%f1, [DT];
	cvta.to.global.u64 	%rd7, %rd2;
	mul.wide.s32 	%rd8, %r13, 4;
	add.s64 	%rd9, %rd7, %rd8;
	ld.global.f32 	%f2, [%rd9];
	cvta.to.global.u64 	%rd10, %rd1;
	add.s64 	%rd11, %rd10, %rd8;
	ld.global.f32 	%f3, [%rd11];
	fma.rn.f32 	%f4, %f1, %f2, %f3;
	st.global.f32 	[%rd11], %f4;
$L__BB0_4:
	ret;

}
	// .globl	_Z12diffuseOnGPUiPfS_S_ii
.visible .entry _Z12diffuseOnGPUiPfS_S_ii(
	.param .u32 _Z12diffuseOnGPUiPfS_S_ii_param_0,
	.param .u64 .ptr .align 1 _Z12diffuseOnGPUiPfS_S_ii_param_1,
	.param .u64 .ptr .align 1 _Z12diffuseOnGPUiPfS_S_ii_param_2,
	.param .u64 .ptr .align 1 _Z12diffuseOnGPUiPfS_S_ii_param_3,
	.param .u32 _Z12diffuseOnGPUiPfS_S_ii_param_4,
	.param .u32 _Z12diffuseOnGPUiPfS_S_ii_param_5
)
{
	.local .align 16 .b8 	__local_depot1[16];
	.reg .b64 	%SP;
	.reg .b64 	%SPL;
	.reg .pred 	%p<45>;
	.reg .b32 	%r<30>;
	.reg .b32 	%f<54>;
	.reg .b64 	%rd<37>;

	mov.u64 	%SPL, __local_depot1;
	cvta.local.u64 	%SP, %SPL;
	ld.param.u32 	%r8, [_Z12diffuseOnGPUiPfS_S_ii_param_0];
	ld.param.u64 	%rd9, [_Z12diffuseOnGPUiPfS_S_ii_param_1];
	ld.param.u64 	%rd7, [_Z12diffuseOnGPUiPfS_S_ii_param_2];
	ld.param.u64 	%rd8, [_Z12diffuseOnGPUiPfS_S_ii_param_3];
	ld.param.u32 	%r9, [_Z12diffuseOnGPUiPfS_S_ii_param_4];
	ld.param.u32 	%r10, [_Z12diffuseOnGPUiPfS_S_ii_param_5];
	cvta.to.global.u64 	%rd1, %rd9;
	mov.u32 	%r11, %tid.x;
	mov.u32 	%r12, %ctaid.x;
	mov.u32 	%r13, %ntid.x;
	mad.lo.s32 	%r1, %r12, %r13, %r11;
	mov.u32 	%r14, %tid.y;
	mov.u32 	%r15, %ctaid.y;
	mov.u32 	%r16, %ntid.y;
	mad.lo.s32 	%r2, %r15, %r16, %r14;
	ld.const.u32 	%r17, [N];
	add.s32 	%r4, %r17, 2;
	mad.lo.s32 	%r18, %r4, %r2, %r1;
	setp.gt.s32 	%p1, %r18, -1;
	mul.lo.s32 	%r19, %r4, %r4;
	setp.le.s32 	%p2, %r18, %r19;
	and.pred  	%p3, %p1, %p2;
	@%p3 bra 	$L__BB1_2;
	add.u64 	%rd10, %SP, 0;
	add.u64 	%rd11, %SPL, 0;
	st.local.v4.u32 	[%rd11], {%r18, %r1, %r2, %r10};
	mov.u64 	%rd12, $str$1;
	cvta.global.u64 	%rd13, %rd12;
	{ // callseq 1, 0
	.param .b64 param0;
	st.param.b64 	[param0], %rd13;
	.param .b64 param1;
	st.param.b64 	[param1], %rd10;
	.param .b32 retval0;
	call.uni (retval0), 
	vprintf, 
	(
	param0, 
	param1
	);
	ld.param.b32 	%r20, [retval0];
	} // callseq 1
$L__BB1_2:
	setp.lt.s32 	%p4, %r1, 1;
	setp.eq.s32 	%p5, %r2, 0;
	max.s32 	%r22, %r1, %r2;
	setp.gt.s32 	%p6, %r22, %r17;
	or.pred  	%p7, %p6, %p4;
	or.pred  	%p8, %p7, %p5;
	@%p8 bra 	$L__BB1_4;
	ld.const.f32 	%f33, [a1];
	ld.const.f32 	%f34, [a2];
	setp.eq.s32 	%p44, %r9, 0;
	selp.f32 	%f35, %f33, %f34, %p44;
	sub.s32 	%r28, %r18, %r17;
	add.s32 	%r29, %r28, -2;
	cvta.to.global.u64 	%rd27, %rd7;
	mul.wide.s32 	%rd28, %r18, 4;
	add.s64 	%rd29, %rd27, %rd28;
	ld.global.f32 	%f36, [%rd29];
	add.s64 	%rd30, %rd1, %rd28;
	ld.global.f32 	%f37, [%rd30+-4];
	ld.global.f32 	%f38, [%rd30+4];
	add.f32 	%f39, %f37, %f38;
	mul.wide.s32 	%rd31, %r29, 4;
	add.s64 	%rd32, %rd1, %rd31;
	ld.global.f32 	%f40, [%rd32];
	add.f32 	%f41, %f39, %f40;
	mul.wide.s32 	%rd33, %r4, 4;
	add.s64 	%rd34, %rd30, %rd33;
	ld.global.f32 	%f42, [%rd34];
	add.f32 	%f43, %f41, %f42;
	fma.rn.f32 	%f44, %f35, %f43, %f36;
	fma.rn.f32 	%f45, %f35, 0f40800000, 0f3F800000;
	div.rn.f32 	%f46, %f44, %f45;
	cvta.to.global.u64 	%rd35, %rd8;
	add.s64 	%rd36, %rd35, %rd28;
	st.global.f32 	[%rd36], %f46;
	bra.uni 	$L__BB1_30;
$L__BB1_4:
	setp.ge.s32 	%p9, %r22, %r4;
	@%p9 bra 	$L__BB1_30;
	setp.gt.s32 	%p10, %r2, %r17;
	setp.eq.s32 	%p11, %r2, 0;
	bar.sync 	0;
	setp.ne.s32 	%p12, %r1, 0;
	or.pred  	%p13, %p12, %p10;
	sub.s32 	%r24, %r18, %r17;
	add.s32 	%r25, %r24, -2;
	mul.wide.s32 	%rd14, %r25, 4;
	add.s64 	%rd2, %rd1, %rd14;
	mul.wide.u32 	%rd15, %r18, 4;
	add.s64 	%rd3, %rd1, %rd15;
	add.s32 	%r26, %r4, %r18;
	mul.wide.s32 	%rd16, %r26, 4;
	add.s64 	%rd4, %rd1, %rd16;
	or.pred  	%p14, %p11, %p13;
	@%p14 bra 	$L__BB1_9;
	setp.ne.s32 	%p33, %r8, 1;
	mul.wide.s32 	%rd20, %r18, 4;
	add.s64 	%rd5, %rd1, %rd20;
	@%p33 bra 	$L__BB1_8;
	ld.global.f32 	%f16, [%rd5+4];
	neg.f32 	%f1, %f16;
	st.global.f32 	[%rd5], %f1;
	bra.uni 	$L__BB1_22;
$L__BB1_8:
	ld.global.f32 	%f2, [%rd5+4];
	st.global.f32 	[%rd5], %f2;
	bra.uni 	$L__BB1_22;
$L__BB1_9:
	setp.gt.s32 	%p15, %r2, %r17;
	setp.eq.s32 	%p16, %r2, 0;
	add.s32 	%r6, %r17, 1;
	setp.ne.s32 	%p17, %r1, %r6;
	or.pred  	%p18, %p15, %p17;
	or.pred  	%p19, %p16, %p18;
	@%p19 bra 	$L__BB1_13;
	setp.ne.s32 	%p32, %r8, 1;
	mul.wide.s32 	%rd19, %r18, 4;
	add.s64 	%rd6, %rd1, %rd19;
	@%p32 bra 	$L__BB1_12;
	ld.global.f32 	%f15, [%rd6+-4];
	neg.f32 	%f4, %f15;
	st.global.f32 	[%rd6], %f4;
	bra.uni 	$L__BB1_22;
$L__BB1_12:
	ld.global.f32 	%f5, [%rd6+-4];
	st.global.f32 	[%rd6], %f5;
	bra.uni 	$L__BB1_22;
$L__BB1_13:
	setp.ne.s32 	%p20, %r2, 0;
	setp.lt.s32 	%p21, %r1, 1;
	or.pred  	%p22, %p20, %p21;
	setp.gt.s32 	%p23, %r1, %r17;
	or.pred  	%p24, %p22, %p23;
	@%p24 bra 	$L__BB1_17;
	setp.ne.s32 	%p25, %r8, 2;
	@%p25 bra 	$L__BB1_16;
	ld.global.f32 	%f13, [%rd4];
	neg.f32 	%f7, %f13;
	st.global.f32 	[%rd3], %f7;
	bra.uni 	$L__BB1_22;
$L__BB1_16:
	ld.global.f32 	%f8, [%rd4];
	st.global.f32 	[%rd3], %f8;
	bra.uni 	$L__BB1_22;
$L__BB1_17:
	setp.gt.s32 	%p26, %r1, %r17;
	setp.lt.s32 	%p27, %r1, 1;
	setp.ne.s32 	%p28, %r2, %r6;
	or.pred  	%p29, %p26, %p28;
	or.pred  	%p30, %p27, %p29;
	@%p30 bra 	$L__BB1_22;
	setp.ne.s32 	%p31, %r8, 2;
	@%p31 bra 	$L__BB1_20;
	ld.global.f32 	%f14, [%rd2];
	neg.f32 	%f53, %f14;
	bra.uni 	$L__BB1_21;
$L__BB1_20:
	ld.global.f32 	%f53, [%rd2];
$L__BB1_21:
	mul.wide.s32 	%rd17, %r18, 4;
	add.s64 	%rd18, %rd1, %rd17;
	st.global.f32 	[%rd18], %f53;
$L__BB1_22:
	or.b32  	%r27, %r1, %r2;
	setp.ne.s32 	%p34, %r27, 0;
	@%p34 bra 	$L__BB1_24;
	ld.global.f32 	%f29, [%rd3+4];
	ld.global.f32 	%f30, [%rd4];
	add.f32 	%f31, %f29, %f30;
	mul.f32 	%f32, %f31, 0f3F000000;
	st.global.f32 	[%rd3], %f32;
	bra.uni 	$L__BB1_30;
$L__BB1_24:
	setp.ne.s32 	%p35, %r1, 0;
	add.s32 	%r7, %r17, 1;
	setp.ne.s32 	%p36, %r2, %r7;
	or.pred  	%p37, %p35, %p36;
	@%p37 bra 	$L__BB1_26;
	mul.wide.s32 	%rd25, %r18, 4;
	add.s64 	%rd26, %rd1, %rd25;
	ld.global.f32 	%f25, [%rd26+4];
	ld.global.f32 	%f26, [%rd2];
	add.f32 	%f27, %f25, %f26;
	mul.f32 	%f28, %f27, 0f3F000000;
	st.global.f32 	[%rd26], %f28;
	bra.uni 	$L__BB1_30;
$L__BB1_26:
	setp.ne.s32 	%p38, %r1, %r7;
	setp.ne.s32 	%p39, %r2, 0;
	or.pred  	%p40, %p39, %p38;
	@%p40 bra 	$L__BB1_28;
	mul.wide.s32 	%rd23, %r18, 4;
	add.s64 	%rd24, %rd1, %rd23;
	ld.global.f32 	%f21, [%rd24+-4];
	ld.global.f32 	%f22, [%rd4];
	add.f32 	%f23, %f21, %f22;
	mul.f32 	%f24, %f23, 0f3F000000;
	st.global.f32 	[%rd24], %f24;
	bra.uni 	$L__BB1_30;
$L__BB1_28:
	setp.ne.s32 	%p41, %r1, %r7;
	setp.ne.s32 	%p42, %r2, %r7;
	or.pred  	%p43, %p41, %p42;
	@%p43 bra 	$L__BB1_30;
	mul.wide.s32 	%rd21, %r18, 4;
	add.s64 	%rd22, %rd1, %rd21;
	ld.global.f32 	%f17, [%rd22+-4];
	ld.global.f32 	%f18, [%rd2];
	add.f32 	%f19, %f17, %f18;
	mul.f32 	%f20, %f19, 0f3F000000;
	st.global.f32 	[%rd22], %f20;
$L__BB1_30:
	ret;

}
	// .globl	_Z11advectOnGPUiPfS_S_S_
.visible .entry _Z11advectOnGPUiPfS_S_S_(
	.param .u32 _Z11advectOnGPUiPfS_S_S__param_0,
	.param .u64 .ptr .align 1 _Z11advectOnGPUiPfS_S_S__param_1,
	.param .u64 .ptr .align 1 _Z11advectOnGPUiPfS_S_S__param_2,
	.param .u64 .ptr .align 1 _Z11advectOnGPUiPfS_S_S__param_3,
	.param .u64 .ptr .align 1 _Z11advectOnGPUiPfS_S_S__param_4
)
{
	.local .align 8 .b8 	__local_depot2[16];
	.reg .b64 	%SP;
	.reg .b64 	%SPL;
	.reg .pred 	%p<50>;
	.reg .b32 	%r<28>;
	.reg .b32 	%f<73>;
	.reg .b64 	%rd<39>;
	.reg .b64 	%fd<5>;

	mov.u64 	%SPL, __local_depot2;
	cvta.local.u64 	%SP, %SPL;
	ld.param.u32 	%r8, [_Z11advectOnGPUiPfS_S_S__param_0];
	ld.param.u64 	%rd10, [_Z11advectOnGPUiPfS_S_S__param_1];
	ld.param.u64 	%rd7, [_Z11advectOnGPUiPfS_S_S__param_2];
	ld.param.u64 	%rd8, [_Z11advectOnGPUiPfS_S_S__param_3];
	ld.param.u64 	%rd9, [_Z11advectOnGPUiPfS_S_S__param_4];
	cvta.to.global.u64 	%rd1, %rd10;
	mov.u32 	%r9, %tid.x;
	mov.u32 	%r10, %ctaid.x;
	mov.u32 	%r11, %ntid.x;
	mad.lo.s32 	%r1, %r10, %r11, %r9;
	mov.u32 	%r12, %tid.y;
	mov.u32 	%r13, %ctaid.y;
	mov.u32 	%r14, %ntid.y;
	mad.lo.s32 	%r2, %r13, %r14, %r12;
	ld.const.u32 	%r15, [N];
	add.s32 	%r4, %r15, 2;
	mad.lo.s32 	%r16, %r4, %r2, %r1;
	setp.gt.s32 	%p1, %r16, -1;
	mul.lo.s32 	%r17, %r4, %r4;
	setp.le.s32 	%p2, %r16, %r17;
	and.pred  	%p3, %p1, %p2;
	@%p3 bra 	$L__BB2_2;
	add.u64 	%rd11, %SP, 0;
	add.u64 	%rd12, %SPL, 0;
	st.local.v2.u32 	[%rd12], {%r16, %r1};
	st.local.u32 	[%rd12+8], %r2;
	mov.u64 	%rd13, $str$2;
	cvta.global.u64 	%rd14, %rd13;
	{ // callseq 2, 0
	.param .b64 param0;
	st.param.b64 	[param0], %rd14;
	.param .b64 param1;
	st.param.b64 	[param1], %rd11;
	.param .b32 retval0;
	call.uni (retval0), 
	vprintf, 
	(
	param0, 
	param1
	);
	ld.param.b32 	%r18, [retval0];
	} // callseq 2
$L__BB2_2:
	setp.lt.s32 	%p4, %r1, 1;
	setp.eq.s32 	%p5, %r2, 0;
	setp.gt.s32 	%p6, %r1, %r15;
	or.pred  	%p7, %p4, %p6;
	or.pred  	%p8, %p7, %p5;
	setp.gt.s32 	%p9, %r2, %r15;
	or.pred  	%p10, %p8, %p9;
	@%p10 bra 	$L__BB2_4;
	ld.const.f32 	%f33, [DT];
	cvt.rn.f32.s32 	%f34, %r15;
	mul.f32 	%f35, %f33, %f34;
	cvt.rn.f32.u32 	%f36, %r1;
	cvta.to.global.u64 	%rd28, %rd8;
	mul.wide.s32 	%rd29, %r16, 4;
	add.s64 	%rd30, %rd28, %rd29;
	ld.global.f32 	%f37, [%rd30];
	mul.f32 	%f38, %f35, %f37;
	sub.f32 	%f39, %f36, %f38;
	cvt.rn.f32.u32 	%f40, %r2;
	cvta.to.global.u64 	%rd31, %rd9;
	add.s64 	%rd32, %rd31, %rd29;
	ld.global.f32 	%f41, [%rd32];
	mul.f32 	%f42, %f35, %f41;
	sub.f32 	%f43, %f40, %f42;
	setp.lt.f32 	%p46, %f39, 0f3F000000;
	selp.f32 	%f44, 0f3F000000, %f39, %p46;
	cvt.f64.f32 	%fd1, %f44;
	cvt.rn.f64.u32 	%fd2, %r15;
	add.f64 	%fd3, %fd2, 0d3FE0000000000000;
	setp.lt.f64 	%p47, %fd3, %fd1;
	cvt.rn.f32.f64 	%f45, %fd3;
	selp.f32 	%f46, %f45, %f44, %p47;
	cvt.rzi.s32.f32 	%r25, %f46;
	setp.lt.f32 	%p48, %f43, 0f3F000000;
	selp.f32 	%f47, 0f3F000000, %f43, %p48;
	cvt.f64.f32 	%fd4, %f47;
	setp.lt.f64 	%p49, %fd3, %fd4;
	selp.f32 	%f48, %f45, %f47, %p49;
	cvt.rzi.s32.f32 	%r26, %f48;
	cvt.rn.f32.s32 	%f49, %r25;
	sub.f32 	%f50, %f46, %f49;
	mov.f32 	%f51, 0f3F800000;
	sub.f32 	%f52, %f51, %f50;
	cvt.rn.f32.s32 	%f53, %r26;
	sub.f32 	%f54, %f48, %f53;
	sub.f32 	%f55, %f51, %f54;
	mad.lo.s32 	%r27, %r26, %r4, %r25;
	cvta.to.global.u64 	%rd33, %rd7;
	mul.wide.s32 	%rd34, %r27, 4;
	add.s64 	%rd35, %rd33, %rd34;
	ld.global.f32 	%f56, [%rd35];
	mul.f32 	%f57, %f56, %f55;
	mul.wide.s32 	%rd36, %r4, 4;
	add.s64 	%rd37, %rd35, %rd36;
	ld.global.f32 	%f58, [%rd37];
	fma.rn.f32 	%f59, %f58, %f54, %f57;
	ld.global.f32 	%f60, [%rd35+4];
	mul.f32 	%f61, %f60, %f55;
	ld.global.f32 	%f62, [%rd37+4];
	fma.rn.f32 	%f63, %f54, %f62, %f61;
	mul.f32 	%f64, %f50, %f63;
	fma.rn.f32 	%f65, %f52, %f59, %f64;
	add.s64 	%rd38, %rd1, %rd29;
	st.global.f32 	[%rd38], %f65;
	bra.uni 	$L__BB2_30;
$L__BB2_4:
	max.s32 	%r20, %r1, %r2;
	setp.ge.s32 	%p11, %r20, %r4;
	@%p11 bra 	$L__BB2_30;
	setp.gt.s32 	%p12, %r2, %r15;
	setp.eq.s32 	%p13, %r2, 0;
	bar.sync 	0;
	setp.ne.s32 	%p14, %r1, 0;
	or.pred  	%p15, %p14, %p12;
	sub.s32 	%r21, %r16, %r15;
	add.s32 	%r22, %r21, -2;
	mul.wide.s32 	%rd15, %r22, 4;
	add.s64 	%rd2, %rd1, %rd15;
	mul.wide.u32 	%rd16, %r16, 4;
	add.s64 	%rd3, %rd1, %rd16;
	add.s32 	%r23, %r4, %r16;
	mul.wide.s32 	%rd17, %r23, 4;
	add.s64 	%rd4, %rd1, %rd17;
	or.pred  	%p16, %p13, %p15;
	@%p16 bra 	$L__BB2_9;
	setp.ne.s32 	%p35, %r8, 1;
	mul.wide.s32 	%rd21, %r16, 4;
	add.s64 	%rd5, %rd1, %rd21;
	@%p35 bra 	$L__BB2_8;
	ld.global.f32 	%f16, [%rd5+4];
	neg.f32 	%f1, %f16;
	st.global.f32 	[%rd5], %f1;
	bra.uni 	$L__BB2_22;
$L__BB2_8:
	ld.global.f32 	%f2, [%rd5+4];
	st.global.f32 	[%rd5], %f2;
	bra.uni 	$L__BB2_22;
$L__BB2_9:
	setp.gt.s32 	%p17, %r2, %r15;
	setp.eq.s32 	%p18, %r2, 0;
	add.s32 	%r6, %r15, 1;
	setp.ne.s32 	%p19, %r1, %r6;
	or.pred  	%p20, %p17, %p19;
	or.pred  	%p21, %p18, %p20;
	@%p21 bra 	$L__BB2_13;
	setp.ne.s32 	%p34, %r8, 1;
	mul.wide.s32 	%rd20, %r16, 4;
	add.s64 	%rd6, %rd1, %rd20;
	@%p34 bra 	$L__BB2_12;
	ld.global.f32 	%f15, [%rd6+-4];
	neg.f32 	%f4, %f15;
	st.global.f32 	[%rd6], %f4;
	bra.uni 	$L__BB2_22;
$L__BB2_12:
	ld.global.f32 	%f5, [%rd6+-4];
	st.global.f32 	[%rd6], %f5;
	bra.uni 	$L__BB2_22;
$L__BB2_13:
	setp.ne.s32 	%p22, %r2, 0;
	setp.lt.s32 	%p23, %r1, 1;
	or.pred  	%p24, %p22, %p23;
	setp.gt.s32 	%p25, %r1, %r15;
	or.pred  	%p26, %p24, %p25;
	@%p26 bra 	$L__BB2_17;
	setp.ne.s32 	%p27, %r8, 2;
	@%p27 bra 	$L__BB2_16;
	ld.global.f32 	%f13, [%rd4];
	neg.f32 	%f7, %f13;
	st.global.f32 	[%rd3], %f7;
	bra.uni 	$L__BB2_22;
$L__BB2_16:
	ld.global.f32 	%f8, [%rd4];
	st.global.f32 	[%rd3], %f8;
	bra.uni 	$L__BB2_22;
$L__BB2_17:
	setp.gt.s32 	%p28, %r1, %r15;
	setp.lt.s32 	%p29, %r1, 1;
	setp.ne.s32 	%p30, %r2, %r6;
	or.pred  	%p31, %p28, %p30;
	or.pred  	%p32, %p29, %p31;
	@%p32 bra 	$L__BB2_22;
	setp.ne.s32 	%p33, %r8, 2;
	@%p33 bra 	$L__BB2_20;
	ld.global.f32 	%f14, [%rd2];
	neg.f32 	%f72, %f14;
	bra.uni 	$L__BB2_21;
$L__BB2_20:
	ld.global.f32 	%f72, [%rd2];
$L__BB2_21:
	mul.wide.s32 	%rd18, %r16, 4;
	add.s64 	%rd19, %rd1, %rd18;
	st.global.f32 	[%rd19], %f72;
$L__BB2_22:
	or.b32  	%r24, %r1, %r2;
	setp.ne.s32 	%p36, %r24, 0;
	@%p36 bra 	$L__BB2_24;
	ld.global.f32 	%f29, [%rd3+4];
	ld.global.f32 	%f30, [%rd4];
	add.f32 	%f31, %f29, %f30;
	mul.f32 	%f32, %f31, 0f3F000000;
	st.global.f32 	[%rd3], %f32;
	bra.uni 	$L__BB2_30;
$L__BB2_24:
	setp.ne.s32 	%p37, %r1, 0;
	add.s32 	%r7, %r15, 1;
	setp.ne.s32 	%p38, %r2, %r7;
	or.pred  	%p39, %p37, %p38;
	@%p39 bra 	$L__BB2_26;
	mul.wide.s32 	%rd26, %r16, 4;
	add.s64 	%rd27, %rd1, %rd26;
	ld.global.f32 	%f25, [%rd27+4];
	ld.global.f32 	%f26, [%rd2];
	add.f32 	%f27, %f25, %f26;
	mul.f32 	%f28, %f27, 0f3F000000;
	st.global.f32 	[%rd27], %f28;
	bra.uni 	$L__BB2_30;
$L__BB2_26:
	setp.ne.s32 	%p40, %r1, %r7;
	setp.ne.s32 	%p41, %r2, 0;
	or.pred  	%p42, %p41, %p40;
	@%p42 bra 	$L__BB2_28;
	mul.wide.s32 	%rd24, %r16, 4;
	add.s64 	%rd25, %rd1, %rd24;
	ld.global.f32 	%f21, [%rd25+-4];
	ld.global.f32 	%f22, [%rd4];
	add.f32 	%f23, %f21, %f22;
	mul.f32 	%f24, %f23, 0f3F000000;
	st.global.f32 	[%rd25], %f24;
	bra.uni 	$L__BB2_30;
$L__BB2_28:
	setp.ne.s32 	%p43, %r1, %r7;
	setp.ne.s32 	%p44, %r2, %r7;
	or.pred  	%p45, %p43, %p44;
	@%p45 bra 	$L__BB2_30;
	mul.wide.s32 	%rd22, %r16, 4;
	add.s64 	%rd23, %rd1, %rd22;
	ld.global.f32 	%f17, [%rd23+-4];
	ld.global.f32 	%f18, [%rd2];
	add.f32 	%f19, %f17, %f18;
	mul.f32 	%f20, %f19, 0f3F000000;
	st.global.f32 	[%rd23], %f20;
$L__BB2_30:
	ret;

}
	// .globl	_Z33computeDivergenceAndPressureOnGPUiPfS_S_S_
.visible .entry _Z33computeDivergenceAndPressureOnGPUiPfS_S_S_(
	.param .u32 _Z33computeDivergenceAndPressureOnGPUiPfS_S_S__param_0,
	.param .u64 .ptr .align 1 _Z33computeDivergenceAndPressureOnGPUiPfS_S_S__param_1,
	.param .u64 .ptr .align 1 _Z33computeDivergenceAndPressureOnGPUiPfS_S_S__param_2,
	.param .u64 .ptr .align 1 _Z33computeDivergenceAndPressureOnGPUiPfS_S_S__param_3,
	.param .u64 .ptr .align 1 _Z33computeDivergenceAndPressureOnGPUiPfS_S_S__param_4
)
{
	.local .align 8 .b8 	__local_depot3[16];
	.reg .b64 	%SP;
	.reg .b64 	%SPL;
	.reg .pred 	%p<75>;
	.reg .b32 	%r<32>;
	.reg .b32 	%f<90>;
	.reg .b64 	%rd<57>;

	mov.u64 	%SPL, __local_depot3;
	cvta.local.u64 	%SP, %SPL;
	ld.param.u32 	%r13, [_Z33computeDivergenceAndPressureOnGPUiPfS_S_S__param_0];
	ld.param.u64 	%rd13, [_Z33computeDivergenceAndPressureOnGPUiPfS_S_S__param_1];
	ld.param.u64 	%rd14, [_Z33computeDivergenceAndPressureOnGPUiPfS_S_S__param_2];
	ld.param.u64 	%rd15, [_Z33computeDivergenceAndPressureOnGPUiPfS_S_S__param_3];
	ld.param.u64 	%rd16, [_Z33computeDivergenceAndPressureOnGPUiPfS_S_S__param_4];
	cvta.to.global.u64 	%rd1, %rd16;
	cvta.to.global.u64 	%rd2, %rd15;
	mov.u32 	%r14, %tid.x;
	mov.u32 	%r15, %ctaid.x;
	mov.u32 	%r16, %ntid.x;
	mad.lo.s32 	%r1, %r15, %r16, %r14;
	mov.u32 	%r17, %tid.y;
	mov.u32 	%r18, %ctaid.y;
	mov.u32 	%r19, %ntid.y;
	mad.lo.s32 	%r2, %r18, %r19, %r17;
	ld.const.u32 	%r20, [N];
	add.s32 	%r4, %r20, 2;
	mad.lo.s32 	%r21, %r4, %r2, %r1;
	setp.gt.s32 	%p2, %r21, -1;
	mul.lo.s32 	%r22, %r4, %r4;
	setp.le.s32 	%p3, %r21, %r22;
	and.pred  	%p4, %p2, %p3;
	@%p4 bra 	$L__BB3_2;
	add.u64 	%rd17, %SP, 0;
	add.u64 	%rd18, %SPL, 0;
	st.local.v2.u32 	[%rd18], {%r21, %r1};
	st.local.u32 	[%rd18+8], %r2;
	mov.u64 	%rd19, $str$3;
	cvta.global.u64 	%rd20, %rd19;
	{ // callseq 3, 0
	.param .b64 param0;
	st.param.b64 	[param0], %rd20;
	.param .b64 param1;
	st.param.b64 	[param1], %rd17;
	.param .b32 retval0;
	call.uni (retval0), 
	vprintf, 
	(
	param0, 
	param1
	);
	ld.param.b32 	%r23, [retval0];
	} // callseq 3
$L__BB3_2:
	setp.lt.s32 	%p5, %r1, 1;
	setp.eq.s32 	%p6, %r2, 0;
	max.s32 	%r25, %r1, %r2;
	setp.gt.s32 	%p7, %r25, %r20;
	or.pred  	%p8, %p7, %p5;
	or.pred  	%p9, %p8, %p6;
	@%p9 bra 	$L__BB3_4;
	cvta.to.global.u64 	%rd47, %rd14;
	cvt.rn.f32.u32 	%f65, %r20;
	rcp.rn.f32 	%f66, %f65;
	mul.f32 	%f67, %f66, 0fBF000000;
	cvta.to.global.u64 	%rd48, %rd13;
	mul.wide.s32 	%rd49, %r21, 4;
	add.s64 	%rd50, %rd48, %rd49;
	ld.global.f32 	%f68, [%rd50+4];
	ld.global.f32 	%f69, [%rd50+-4];
	sub.f32 	%f70, %f68, %f69;
	add.s32 	%r28, %r4, %r21;
	mul.wide.s32 	%rd51, %r28, 4;
	add.s64 	%rd52, %rd47, %rd51;
	ld.global.f32 	%f71, [%rd52];
	add.f32 	%f72, %f70, %f71;
	sub.s32 	%r29, %r21, %r20;
	add.s32 	%r30, %r29, -2;
	mul.wide.s32 	%rd53, %r30, 4;
	add.s64 	%rd54, %rd47, %rd53;
	ld.global.f32 	%f73, [%rd54];
	sub.f32 	%f74, %f72, %f73;
	mul.f32 	%f75, %f67, %f74;
	add.s64 	%rd55, %rd1, %rd49;
	st.global.f32 	[%rd55], %f75;
	add.s64 	%rd56, %rd2, %rd49;
	mov.b32 	%r31, 0;
	st.global.u32 	[%rd56], %r31;
	bra.uni 	$L__BB3_55;
$L__BB3_4:
	setp.ge.s32 	%p10, %r25, %r4;
	@%p10 bra 	$L__BB3_55;
	setp.le.s32 	%p11, %r2, %r20;
	setp.ne.s32 	%p12, %r2, 0;
	bar.sync 	0;
	setp.eq.s32 	%p13, %r1, 0;
	and.pred  	%p14, %p13, %p11;
	and.pred  	%p1, %p12, %p14;
	sub.s32 	%r27, %r21, %r20;
	add.s32 	%r6, %r27, -2;
	mul.wide.s32 	%rd21, %r6, 4;
	add.s64 	%rd3, %rd2, %rd21;
	mul.wide.u32 	%rd22, %r21, 4;
	add.s64 	%rd4, %rd2, %rd22;
	add.s32 	%r7, %r4, %r21;
	mul.wide.s32 	%rd23, %r7, 4;
	add.s64 	%rd5, %rd2, %rd23;
	not.pred 	%p15, %p1;
	@%p15 bra 	$L__BB3_9;
	setp.ne.s32 	%p34, %r13, 1;
	mul.wide.s32 	%rd27, %r21, 4;
	add.s64 	%rd6, %rd2, %rd27;
	@%p34 bra 	$L__BB3_8;
	ld.global.f32 	%f28, [%rd6+4];
	neg.f32 	%f1, %f28;
	st.global.f32 	[%rd6], %f1;
	bra.uni 	$L__BB3_22;
$L__BB3_8:
	ld.global.f32 	%f2, [%rd6+4];
	st.global.f32 	[%rd6], %f2;
	bra.uni 	$L__BB3_22;
$L__BB3_9:
	setp.gt.s32 	%p16, %r2, %r20;
	setp.eq.s32 	%p17, %r2, 0;
	add.s32 	%r8, %r20, 1;
	setp.ne.s32 	%p18, %r1, %r8;
	or.pred  	%p19, %p16, %p18;
	or.pred  	%p20, %p17, %p19;
	@%p20 bra 	$L__BB3_13;
	setp.ne.s32 	%p33, %r13, 1;
	mul.wide.s32 	%rd26, %r21, 4;
	add.s64 	%rd7, %rd2, %rd26;
	@%p33 bra 	$L__BB3_12;
	ld.global.f32 	%f27, [%rd7+-4];
	neg.f32 	%f4, %f27;
	st.global.f32 	[%rd7], %f4;
	bra.uni 	$L__BB3_22;
$L__BB3_12:
	ld.global.f32 	%f5, [%rd7+-4];
	st.global.f32 	[%rd7], %f5;
	bra.uni 	$L__BB3_22;
$L__BB3_13:
	setp.ne.s32 	%p21, %r2, 0;
	setp.lt.s32 	%p22, %r1, 1;
	or.pred  	%p23, %p21, %p22;
	setp.gt.s32 	%p24, %r1, %r20;
	or.pred  	%p25, %p23, %p24;
	@%p25 bra 	$L__BB3_17;
	setp.ne.s32 	%p26, %r13, 2;
	@%p26 bra 	$L__BB3_16;
	ld.global.f32 	%f25, [%rd5];
	neg.f32 	%f7, %f25;
	st.global.f32 	[%rd4], %f7;
	bra.uni 	$L__BB3_22;
$L__BB3_16:
	ld.global.f32 	%f8, [%rd5];
	st.global.f32 	[%rd4], %f8;
	bra.uni 	$L__BB3_22;
$L__BB3_17:
	setp.gt.s32 	%p27, %r1, %r20;
	setp.lt.s32 	%p28, %r1, 1;
	setp.ne.s32 	%p29, %r2, %r8;
	or.pred  	%p30, %p27, %p29;
	or.pred  	%p31, %p28, %p30;
	@%p31 bra 	$L__BB3_22;
	setp.ne.s32 	%p32, %r13, 2;
	@%p32 bra 	$L__BB3_20;
	ld.global.f32 	%f26, [%rd3];
	neg.f32 	%f88, %f26;
	bra.uni 	$L__BB3_21;
$L__BB3_20:
	ld.global.f32 	%f88, [%rd3];
$L__BB3_21:
	mul.wide.s32 	%rd24, %r21, 4;
	add.s64 	%rd25, %rd2, %rd24;
	st.global.f32 	[%rd25], %f88;
$L__BB3_22:
	or.b32  	%r9, %r1, %r2;
	setp.ne.s32 	%p35, %r9, 0;
	@%p35 bra 	$L__BB3_24;
	ld.global.f32 	%f41, [%rd4+4];
	ld.global.f32 	%f42, [%rd5];
	add.f32 	%f43, %f41, %f42;
	mul.f32 	%f44, %f43, 0f3F000000;
	st.global.f32 	[%rd4], %f44;
	bra.uni 	$L__BB3_30;
$L__BB3_24:
	setp.ne.s32 	%p36, %r1, 0;
	add.s32 	%r10, %r20, 1;
	setp.ne.s32 	%p37, %r2, %r10;
	or.pred  	%p38, %p36, %p37;
	@%p38 bra 	$L__BB3_26;
	mul.wide.s32 	%rd32, %r21, 4;
	add.s64 	%rd33, %rd2, %rd32;
	ld.global.f32 	%f37, [%rd33+4];
	ld.global.f32 	%f38, [%rd3];
	add.f32 	%f39, %f37, %f38;
	mul.f32 	%f40, %f39, 0f3F000000;
	st.global.f32 	[%rd33], %f40;
	bra.uni 	$L__BB3_30;
$L__BB3_26:
	setp.ne.s32 	%p39, %r1, %r10;
	setp.ne.s32 	%p40, %r2, 0;
	or.pred  	%p41, %p40, %p39;
	@%p41 bra 	$L__BB3_28;
	mul.wide.s32 	%rd30, %r21, 4;
	add.s64 	%rd31, %rd2, %rd30;
	ld.global.f32 	%f33, [%rd31+-4];
	ld.global.f32 	%f34, [%rd5];
	add.f32 	%f35, %f33, %f34;
	mul.f32 	%f36, %f35, 0f3F000000;
	st.global.f32 	[%rd31], %f36;
	bra.uni 	$L__BB3_30;
$L__BB3_28:
	setp.ne.s32 	%p42, %r1, %r10;
	setp.ne.s32 	%p43, %r2, %r10;
	or.pred  	%p44, %p42, %p43;
	@%p44 bra 	$L__BB3_30;
	mul.wide.s32 	%rd28, %r21, 4;
	add.s64 	%rd29, %rd2, %rd28;
	ld.global.f32 	%f29, [%rd29+-4];
	ld.global.f32 	%f30, [%rd3];
	add.f32 	%f31, %f29, %f30;
	mul.f32 	%f32, %f31, 0f3F000000;
	st.global.f32 	[%rd29], %f32;
$L__BB3_30:
	add.s64 	%rd8, %rd1, %rd21;
	add.s64 	%rd9, %rd1, %rd22;
	add.s64 	%rd10, %rd1, %rd23;
	@%p15 bra 	$L__BB3_34;
	setp.ne.s32 	%p64, %r13, 1;
	mul.wide.s32 	%rd40, %r21, 4;
	add.s64 	%rd11, %rd1, %rd40;
	@%p64 bra 	$L__BB3_33;
	ld.global.f32 	%f48, [%rd11+4];
	neg.f32 	%f13, %f48;
	st.global.f32 	[%rd11], %f13;
	bra.uni 	$L__BB3_47;
$L__BB3_33:
	ld.global.f32 	%f14, [%rd11+4];
	st.global.f32 	[%rd11], %f14;
	bra.uni 	$L__BB3_47;
$L__BB3_34:
	setp.gt.s32 	%p46, %r2, %r20;
	setp.eq.s32 	%p47, %r2, 0;
	add.s32 	%r11, %r20, 1;
	setp.ne.s32 	%p48, %r1, %r11;
	or.pred  	%p49, %p46, %p48;
	or.pred  	%p50, %p47, %p49;
	@%p50 bra 	$L__BB3_38;
	setp.ne.s32 	%p63, %r13, 1;
	mul.wide.s32 	%rd39, %r21, 4;
	add.s64 	%rd12, %rd1, %rd39;
	@%p63 bra 	$L__BB3_37;
	ld.global.f32 	%f47, [%rd12+-4];
	neg.f32 	%f16, %f47;
	st.global.f32 	[%rd12], %f16;
	bra.uni 	$L__BB3_47;
$L__BB3_37:
	ld.global.f32 	%f17, [%rd12+-4];
	st.global.f32 	[%rd12], %f17;
	bra.uni 	$L__BB3_47;
$L__BB3_38:
	setp.ne.s32 	%p51, %r2, 0;
	setp.lt.s32 	%p52, %r1, 1;
	or.pred  	%p53, %p51, %p52;
	setp.gt.s32 	%p54, %r1, %r20;
	or.pred  	%p55, %p53, %p54;
	@%p55 bra 	$L__BB3_42;
	setp.ne.s32 	%p56, %r13, 2;
	@%p56 bra 	$L__BB3_41;
	ld.global.f32 	%f45, [%rd10];
	neg.f32 	%f19, %f45;
	st.global.f32 	[%rd9], %f19;
	bra.uni 	$L__BB3_47;
$L__BB3_41:
	ld.global.f32 	%f20, [%rd10];
	st.global.f32 	[%rd9], %f20;
	bra.uni 	$L__BB3_47;
$L__BB3_42:
	setp.gt.s32 	%p57, %r1, %r20;
	setp.lt.s32 	%p58, %r1, 1;
	setp.ne.s32 	%p59, %r2, %r11;
	or.pred  	%p60, %p57, %p59;
	or.pred  	%p61, %p58, %p60;
	@%p61 bra 	$L__BB3_47;
	setp.ne.s32 	%p62, %r13, 2;
	@%p62 bra 	$L__BB3_45;
	ld.global.f32 	%f46, [%rd8];
	neg.f32 	%f89, %f46;
	bra.uni 	$L__BB3_46;
$L__BB3_45:
	ld.global.f32 	%f89, [%rd8];
$L__BB3_46:
	mul.wide.s32 	%rd37, %r21, 4;
	add.s64 	%rd38, %rd1, %rd37;
	st.global.f32 	[%rd38], %f89;
$L__BB3_47:
	setp.ne.s32 	%p65, %r9, 0;
	@%p65 bra 	$L__BB3_49;
	ld.global.f32 	%f61, [%rd9+4];
	ld.global.f32 	%f62, [%rd10];
	add.f32 	%f63, %f61, %f62;
	mul.f32 	%f64, %f63, 0f3F000000;
	st.global.f32 	[%rd9], %f64;
	bra.uni 	$L__BB3_55;
$L__BB3_49:
	setp.ne.s32 	%p66, %r1, 0;
	add.s32 	%r12, %r20, 1;
	setp.ne.s32 	%p67, %r2, %r12;
	or.pred  	%p68, %p66, %p67;
	@%p68 bra 	$L__BB3_51;
	mul.wide.s32 	%rd45, %r21, 4;
	add.s64 	%rd46, %rd1, %rd45;
	ld.global.f32 	%f57, [%rd46+4];
	ld.global.f32 	%f58, [%rd8];
	add.f32 	%f59, %f57, %f58;
	mul.f32 	%f60, %f59, 0f3F000000;
	st.global.f32 	[%rd46], %f60;
	bra.uni 	$L__BB3_55;
$L__BB3_51:
	setp.ne.s32 	%p69, %r1, %r12;
	setp.ne.s32 	%p70, %r2, 0;
	or.pred  	%p71, %p70, %p69;
	@%p71 bra 	$L__BB3_53;
	mul.wide.s32 	%rd43, %r21, 4;
	add.s64 	%rd44, %rd1, %rd43;
	ld.global.f32 	%f53, [%rd44+-4];
	ld.global.f32 	%f54, [%rd10];
	add.f32 	%f55, %f53, %f54;
	mul.f32 	%f56, %f55, 0f3F000000;
	st.global.f32 	[%rd44], %f56;
	bra.uni 	$L__BB3_55;
$L__BB3_53:
	setp.ne.s32 	%p72, %r1, %r12;
	setp.ne.s32 	%p73, %r2, %r12;
	or.pred  	%p74, %p72, %p73;
	@%p74 bra 	$L__BB3_55;
	mul.wide.s32 	%rd41, %r21, 4;
	add.s64 	%rd42, %rd1, %rd41;
	ld.global.f32 	%f49, [%rd42+-4];
	ld.global.f32 	%f50, [%rd8];
	add.f32 	%f51, %f49, %f50;
	mul.f32 	%f52, %f51, 0f3F000000;
	st.global.f32 	[%rd42], %f52;
$L__BB3_55:
	ret;

}
	// .globl	_Z12projectOnGPUPfS_S_
.visible .entry _Z12projectOnGPUPfS_S_(
	.param .u64 .ptr .align 1 _Z12projectOnGPUPfS_S__param_0,
	.param .u64 .ptr .align 1 _Z12projectOnGPUPfS_S__param_1,
	.param .u64 .ptr .align 1 _Z12projectOnGPUPfS_S__param_2
)
{
	.local .align 8 .b8 	__local_depot4[16];
	.reg .b64 	%SP;
	.reg .b64 	%SPL;
	.reg .pred 	%p<67>;
	.reg .b32 	%r<29>;
	.reg .b32 	%f<61>;
	.reg .b64 	%rd<39>;

	mov.u64 	%SPL, __local_depot4;
	cvta.local.u64 	%SP, %SPL;
	ld.param.u64 	%rd12, [_Z12projectOnGPUPfS_S__param_0];
	ld.param.u64 	%rd13, [_Z12projectOnGPUPfS_S__param_1];
	ld.param.u64 	%rd11, [_Z12projectOnGPUPfS_S__param_2];
	cvta.to.global.u64 	%rd1, %rd13;
	cvta.to.global.u64 	%rd2, %rd12;
	mov.u32 	%r13, %tid.x;
	mov.u32 	%r14, %ctaid.x;
	mov.u32 	%r15, %ntid.x;
	mad.lo.s32 	%r1, %r14, %r15, %r13;
	mov.u32 	%r16, %tid.y;
	mov.u32 	%r17, %ctaid.y;
	mov.u32 	%r18, %ntid.y;
	mad.lo.s32 	%r2, %r17, %r18, %r16;
	ld.const.u32 	%r19, [N];
	add.s32 	%r4, %r19, 2;
	mad.lo.s32 	%r20, %r4, %r2, %r1;
	setp.gt.s32 	%p2, %r20, -1;
	mul.lo.s32 	%r21, %r4, %r4;
	setp.le.s32 	%p3, %r20, %r21;
	and.pred  	%p4, %p2, %p3;
	@%p4 bra 	$L__BB4_2;
	add.u64 	%rd14, %SP, 0;
	add.u64 	%rd15, %SPL, 0;
	st.local.v2.u32 	[%rd15], {%r20, %r1};
	st.local.u32 	[%rd15+8], %r2;
	mov.u64 	%rd16, $str$4;
	cvta.global.u64 	%rd17, %rd16;
	{ // callseq 4, 0
	.param .b64 param0;
	st.param.b64 	[param0], %rd17;
	.param .b64 param1;
	st.param.b64 	[param1], %rd14;
	.param .b32 retval0;
	call.uni (retval0), 
	vprintf, 
	(
	param0, 
	param1
	);
	ld.param.b32 	%r22, [retval0];
	} // callseq 4
$L__BB4_2:
	setp.lt.s32 	%p5, %r1, 1;
	setp.eq.s32 	%p6, %r2, 0;
	max.s32 	%r24, %r1, %r2;
	setp.gt.s32 	%p7, %r24, %r19;
	or.pred  	%p8, %p7, %p5;
	or.pred  	%p9, %p8, %p6;
	@%p9 bra 	$L__BB4_4;
	cvta.to.global.u64 	%rd30, %rd11;
	cvt.rn.f32.u32 	%f45, %r19;
	rcp.rn.f32 	%f46, %f45;
	mul.wide.s32 	%rd31, %r20, 4;
	add.s64 	%rd32, %rd30, %rd31;
	ld.global.f32 	%f47, [%rd32+4];
	ld.global.f32 	%f48, [%rd32+-4];
	sub.f32 	%f49, %f47, %f48;
	mul.f32 	%f50, %f49, 0f3F000000;
	div.rn.f32 	%f51, %f50, %f46;
	add.s64 	%rd33, %rd2, %rd31;
	ld.global.f32 	%f52, [%rd33];
	sub.f32 	%f53, %f52, %f51;
	st.global.f32 	[%rd33], %f53;
	mul.wide.s32 	%rd34, %r4, 4;
	add.s64 	%rd35, %rd32, %rd34;
	ld.global.f32 	%f54, [%rd35];
	sub.s32 	%r27, %r20, %r19;
	add.s32 	%r28, %r27, -2;
	mul.wide.s32 	%rd36, %r28, 4;
	add.s64 	%rd37, %rd30, %rd36;
	ld.global.f32 	%f55, [%rd37];
	sub.f32 	%f56, %f54, %f55;
	mul.f32 	%f57, %f56, 0f3F000000;
	div.rn.f32 	%f58, %f57, %f46;
	add.s64 	%rd38, %rd1, %rd31;
	ld.global.f32 	%f59, [%rd38];
	sub.f32 	%f60, %f59, %f58;
	st.global.f32 	[%rd38], %f60;
	bra.uni 	$L__BB4_37;
$L__BB4_4:
	setp.ge.s32 	%p10, %r24, %r4;
	@%p10 bra 	$L__BB4_37;
	setp.le.s32 	%p11, %r2, %r19;
	setp.ne.s32 	%p12, %r2, 0;
	bar.sync 	0;
	setp.eq.s32 	%p13, %r1, 0;
	and.pred  	%p14, %p13, %p11;
	and.pred  	%p1, %p12, %p14;
	mul.wide.s32 	%rd18, %r20, 4;
	add.s64 	%rd3, %rd2, %rd18;
	sub.s32 	%r26, %r20, %r19;
	add.s32 	%r6, %r26, -2;
	mul.wide.s32 	%rd19, %r6, 4;
	add.s64 	%rd4, %rd2, %rd19;
	mul.wide.u32 	%rd20, %r20, 4;
	add.s64 	%rd5, %rd2, %rd20;
	add.s32 	%r7, %r4, %r20;
	mul.wide.s32 	%rd21, %r7, 4;
	add.s64 	%rd6, %rd2, %rd21;
	not.pred 	%p15, %p1;
	@%p15 bra 	$L__BB4_7;
	ld.global.f32 	%f5, [%rd3+4];
	neg.f32 	%f6, %f5;
	st.global.f32 	[%rd3], %f6;
	bra.uni 	$L__BB4_13;
$L__BB4_7:
	setp.gt.s32 	%p16, %r2, %r19;
	setp.eq.s32 	%p17, %r2, 0;
	add.s32 	%r8, %r19, 1;
	setp.ne.s32 	%p18, %r1, %r8;
	or.pred  	%p19, %p16, %p18;
	or.pred  	%p20, %p17, %p19;
	@%p20 bra 	$L__BB4_9;
	ld.global.f32 	%f3, [%rd3+-4];
	neg.f32 	%f4, %f3;
	st.global.f32 	[%rd3], %f4;
	bra.uni 	$L__BB4_13;
$L__BB4_9:
	setp.ne.s32 	%p21, %r2, 0;
	setp.lt.s32 	%p22, %r1, 1;
	or.pred  	%p23, %p21, %p22;
	setp.gt.s32 	%p24, %r1, %r19;
	or.pred  	%p25, %p23, %p24;
	@%p25 bra 	$L__BB4_11;
	ld.global.f32 	%f1, [%rd6];
	st.global.f32 	[%rd5], %f1;
	bra.uni 	$L__BB4_13;
$L__BB4_11:
	setp.gt.s32 	%p26, %r1, %r19;
	setp.lt.s32 	%p27, %r1, 1;
	setp.ne.s32 	%p28, %r2, %r8;
	or.pred  	%p29, %p26, %p28;
	or.pred  	%p30, %p27, %p29;
	@%p30 bra 	$L__BB4_13;
	ld.global.f32 	%f2, [%rd4];
	mul.wide.s32 	%rd22, %r4, 4;
	add.s64 	%rd23, %rd4, %rd22;
	st.global.f32 	[%rd23], %f2;
$L__BB4_13:
	or.b32  	%r9, %r1, %r2;
	setp.ne.s32 	%p31, %r9, 0;
	@%p31 bra 	$L__BB4_15;
	ld.global.f32 	%f19, [%rd5+4];
	ld.global.f32 	%f20, [%rd6];
	add.f32 	%f21, %f19, %f20;
	mul.f32 	%f22, %f21, 0f3F000000;
	st.global.f32 	[%rd5], %f22;
	bra.uni 	$L__BB4_21;
$L__BB4_15:
	setp.ne.s32 	%p32, %r1, 0;
	add.s32 	%r10, %r19, 1;
	setp.ne.s32 	%p33, %r2, %r10;
	or.pred  	%p34, %p32, %p33;
	@%p34 bra 	$L__BB4_17;
	ld.global.f32 	%f15, [%rd3+4];
	ld.global.f32 	%f16, [%rd4];
	add.f32 	%f17, %f15, %f16;
	mul.f32 	%f18, %f17, 0f3F000000;
	st.global.f32 	[%rd3], %f18;
	bra.uni 	$L__BB4_21;
$L__BB4_17:
	setp.ne.s32 	%p35, %r1, %r10;
	setp.ne.s32 	%p36, %r2, 0;
	or.pred  	%p37, %p36, %p35;
	@%p37 bra 	$L__BB4_19;
	ld.global.f32 	%f11, [%rd3+-4];
	ld.global.f32 	%f12, [%rd6];
	add.f32 	%f13, %f11, %f12;
	mul.f32 	%f14, %f13, 0f3F000000;
	st.global.f32 	[%rd3], %f14;
	bra.uni 	$L__BB4_21;
$L__BB4_19:
	setp.ne.s32 	%p38, %r1, %r10;
	setp.ne.s32 	%p39, %r2, %r10;
	or.pred  	%p40, %p38, %p39;
	@%p40 bra 	$L__BB4_21;
	ld.global.f32 	%f7, [%rd3+-4];
	ld.global.f32 	%f8, [%rd4];
	add.f32 	%f9, %f7, %f8;
	mul.f32 	%f10, %f9, 0f3F000000;
	st.global.f32 	[%rd3], %f10;
$L__BB4_21:
	add.s64 	%rd7, %rd1, %rd18;
	add.s64 	%rd8, %rd1, %rd19;
	add.s64 	%rd9, %rd1, %rd20;
	add.s64 	%rd10, %rd1, %rd21;
	@%p15 bra 	$L__BB4_23;
	ld.global.f32 	%f28, [%rd7+4];
	st.global.f32 	[%rd7], %f28;
	bra.uni 	$L__BB4_29;
$L__BB4_23:
	setp.gt.s32 	%p42, %r2, %r19;
	setp.eq.s32 	%p43, %r2, 0;
	add.s32 	%r11, %r19, 1;
	setp.ne.s32 	%p44, %r1, %r11;
	or.pred  	%p45, %p42, %p44;
	or.pred  	%p46, %p43, %p45;
	@%p46 bra 	$L__BB4_25;
	ld.global.f32 	%f27, [%rd7+-4];
	st.global.f32 	[%rd7], %f27;
	bra.uni 	$L__BB4_29;
$L__BB4_25:
	setp.ne.s32 	%p47, %r2, 0;
	setp.lt.s32 	%p48, %r1, 1;
	or.pred  	%p49, %p47, %p48;
	setp.gt.s32 	%p50, %r1, %r19;
	or.pred  	%p51, %p49, %p50;
	@%p51 bra 	$L__BB4_27;
	ld.global.f32 	%f23, [%rd10];
	neg.f32 	%f24, %f23;
	st.global.f32 	[%rd9], %f24;
	bra.uni 	$L__BB4_29;
$L__BB4_27:
	setp.gt.s32 	%p52, %r1, %r19;
	setp.lt.s32 	%p53, %r1, 1;
	setp.ne.s32 	%p54, %r2, %r11;
	or.pred  	%p55, %p52, %p54;
	or.pred  	%p56, %p53, %p55;
	@%p56 bra 	$L__BB4_29;
	ld.global.f32 	%f25, [%rd8];
	neg.f32 	%f26, %f25;
	mul.wide.s32 	%rd28, %r4, 4;
	add.s64 	%rd29, %rd8, %rd28;
	st.global.f32 	[%rd29], %f26;
$L__BB4_29:
	setp.ne.s32 	%p57, %r9, 0;
	@%p57 bra 	$L__BB4_31;
	ld.global.f32 	%f41, [%rd9+4];
	ld.global.f32 	%f42, [%rd10];
	add.f32 	%f43, %f41, %f42;
	mul.f32 	%f44, %f43, 0f3F000000;
	st.global.f32 	[%rd9], %f44;
	bra.uni 	$L__BB4_37;
$L__BB4_31:
	setp.ne.s32 	%p58, %r1, 0;
	add.s32 	%r12, %r19, 1;
	setp.ne.s32 	%p59, %r2, %r12;
	or.pred  	%p60, %p58, %p59;
	@%p60 bra 	$L__BB4_33;
	ld.global.f32 	%f37, [%rd7+4];
	ld.global.f32 	%f38, [%rd8];
	add.f32 	%f39, %f37, %f38;
	mul.f32 	%f40, %f39, 0f3F000000;
	st.global.f32 	[%rd7], %f40;
	bra.uni 	$L__BB4_37;
$L__BB4_33:
	setp.ne.s32 	%p61, %r1, %r12;
	setp.ne.s32 	%p62, %r2, 0;
	or.pred  	%p63, %p62, %p61;
	@%p63 bra 	$L__BB4_35;
	ld.global.f32 	%f33, [%rd7+-4];
	ld.global.f32 	%f34, [%rd10];
	add.f32 	%f35, %f33, %f34;
	mul.f32 	%f36, %f35, 0f3F000000;
	st.global.f32 	[%rd7], %f36;
	bra.uni 	$L__BB4_37;
$L__BB4_35:
	setp.ne.s32 	%p64, %r1, %r12;
	setp.ne.s32 	%p65, %r2, %r12;
	or.pred  	%p66, %p64, %p65;
	@%p66 bra 	$L__BB4_37;
	ld.global.f32 	%f29, [%rd7+-4];
	ld.global.f32 	%f30, [%rd8];
	add.f32 	%f31, %f29, %f30;
	mul.f32 	%f32, %f31, 0f3F000000;
	st.global.f32 	[%rd7], %f32;
$L__BB4_37:
	ret;

}


// ===== COMPILED SASS (sm_100) =====

	.target	sm_100

	.elftype	@"ET_EXEC"


//--------------------- .note.nv.tkinfo           --------------------------
	.section	.note.nv.tkinfo,"",@"SHT_NOTE"
	.sectionflags	@"SHF_NOTE_NV_TKINFO"
	.tkinfo
        /*0018*/ 	.word	0x00000002
        /*0030*/ 	.string	""
        /*0030*/ 	.string	"ptxas"
        /*0030*/ 	.string	"Cuda compilation tools, release 13.0, V13.0.88"
        /*0030*/ 	.string	"Build cuda_13.0.r13.0/compiler.36424714_0"
        /*0030*/ 	.string	"-arch sm_100 -m 64 "



//--------------------- .note.nv.cuinfo           --------------------------
	.section	.note.nv.cuinfo,"",@"SHT_NOTE"
	.sectionflags	@"SHF_NOTE_NV_CUINFO"
        /*0018*/ 	.short	0x0002
        /*001a*/ 	.short	0x0064
        /*001c*/ 	.short	0x0082
	.zero		2


//--------------------- .nv.info                  --------------------------
	.section	.nv.info,"",@"SHT_CUDA_INFO"
	.align	4


	//----- nvinfo : EIATTR_REGCOUNT
	.align		4
        /*0000*/ 	.byte	0x04, 0x2f
        /*0002*/ 	.short	(.L_12 - .L_11)
	.align		4
.L_11:
        /*0004*/ 	.word	index@(_Z15add_sourceOnGPUPfS_)
        /*0008*/ 	.word	0x00000018


	//----- nvinfo : EIATTR_FRAME_SIZE
	.align		4
.L_12:
        /*000c*/ 	.byte	0x04, 0x11
        /*000e*/ 	.short	(.L_14 - .L_13)
	.align		4
.L_13:
        /*0010*/ 	.word	index@(_Z15add_sourceOnGPUPfS_)
        /*0014*/ 	.word	0x00000010


	//----- nvinfo : EIATTR_REGCOUNT
	.align		4
.L_14:
        /*0018*/ 	.byte	0x04, 0x2f
        /*001a*/ 	.short	(.L_16 - .L_15)
	.align		4
.L_15:
        /*001c*/ 	.word	index@(_Z12diffuseOnGPUiPfS_S_ii)
        /*0020*/ 	.word	0x0000001a


	//----- nvinfo : EIATTR_FRAME_SIZE
	.align		4
.L_16:
        /*0024*/ 	.byte	0x04, 0x11
        /*0026*/ 	.short	(.L_18 - .L_17)
	.align		4
.L_17:
        /*0028*/ 	.word	index@($__internal_3_$__cuda_sm3x_div_rn_noftz_f32_slowpath)
        /*002c*/ 	.word	0x00000010


	//----- nvinfo : EIATTR_FRAME_SIZE
	.align		4
.L_18:
        /*0030*/ 	.byte	0x04, 0x11
        /*0032*/ 	.short	(.L_20 - .L_19)
	.align		4
.L_19:
        /*0034*/ 	.word	index@(_Z12diffuseOnGPUiPfS_S_ii)
        /*0038*/ 	.word	0x00000010


	//----- nvinfo : EIATTR_REGCOUNT
	.align		4
.L_20:
        /*003c*/ 	.byte	0x04, 0x2f
        /*003e*/ 	.short	(.L_22 - .L_21)
	.align		4
.L_21:
        /*0040*/ 	.word	index@(_Z11advectOnGPUiPfS_S_S_)
        /*0044*/ 	.word	0x00000018


	//----- nvinfo : EIATTR_FRAME_SIZE
	.align		4
.L_22:
        /*0048*/ 	.byte	0x04, 0x11
        /*004a*/ 	.short	(.L_24 - .L_23)
	.align		4
.L_23:
        /*004c*/ 	.word	index@(_Z11advectOnGPUiPfS_S_S_)
        /*0050*/ 	.word	0x00000010


	//----- nvinfo : EIATTR_REGCOUNT
	.align		4
.L_24:
        /*0054*/ 	.byte	0x04, 0x2f
        /*0056*/ 	.short	(.L_26 - .L_25)
	.align		4
.L_25:
        /*0058*/ 	.word	index@(_Z33computeDivergenceAndPressureOnGPUiPfS_S_S_)
        /*005c*/ 	.word	0x00000018


	//----- nvinfo : EIATTR_FRAME_SIZE
	.align		4
.L_26:
        /*0060*/ 	.byte	0x04, 0x11
        /*0062*/ 	.short	(.L_28 - .L_27)
	.align		4
.L_27:
        /*0064*/ 	.word	index@($__internal_2_$__cuda_sm20_rcp_rn_f32_slowpath)
        /*0068*/ 	.word	0x00000010


	//----- nvinfo : EIATTR_FRAME_SIZE
	.align		4
.L_28:
        /*006c*/ 	.byte	0x04, 0x11
        /*006e*/ 	.short	(.L_30 - .L_29)
	.align		4
.L_29:
        /*0070*/ 	.word	index@(_Z33computeDivergenceAndPressureOnGPUiPfS_S_S_)
        /*0074*/ 	.word	0x00000010


	//----- nvinfo : EIATTR_REGCOUNT
	.align		4
.L_30:
        /*0078*/ 	.byte	0x04, 0x2f
        /*007a*/ 	.short	(.L_32 - .L_31)
	.align		4
.L_31:
        /*007c*/ 	.word	index@(_Z12projectOnGPUPfS_S_)
        /*0080*/ 	.word	0x00000018


	//----- nvinfo : EIATTR_FRAME_SIZE
	.align		4
.L_32:
        /*0084*/ 	.byte	0x04, 0x11
        /*0086*/ 	.short	(.L_34 - .L_33)
	.align		4
.L_33:
        /*0088*/ 	.word	index@($__internal_1_$__cuda_sm3x_div_rn_noftz_f32_slowpath)
        /*008c*/ 	.word	0x00000010


	//----- nvinfo : EIATTR_FRAME_SIZE
	.align		4
.L_34:
        /*0090*/ 	.byte	0x04, 0x11
        /*0092*/ 	.short	(.L_36 - .L_35)
	.align		4
.L_35:
        /*0094*/ 	.word	index@($__internal_0_$__cuda_sm20_rcp_rn_f32_slowpath)
        /*0098*/ 	.word	0x00000010


	//----- nvinfo : EIATTR_FRAME_SIZE
	.align		4
.L_36:
        /*009c*/ 	.byte	0x04, 0x11
        /*009e*/ 	.short	(.L_38 - .L_37)
	.align		4
.L_37:
        /*00a0*/ 	.word	index@(_Z12projectOnGPUPfS_S_)
        /*00a4*/ 	.word	0x00000010


	//----- nvinfo : EIATTR_MIN_STACK_SIZE
	.align		4
.L_38:
        /*00a8*/ 	.byte	0x04, 0x12
        /*00aa*/ 	.short	(.L_40 - .L_39)
	.align		4
.L_39:
        /*00ac*/ 	.word	index@(_Z12projectOnGPUPfS_S_)
        /*00b0*/ 	.word	0x00000010


	//----- nvinfo : EIATTR_MIN_STACK_SIZE
	.align		4
.L_40:
        /*00b4*/ 	.byte	0x04, 0x12
        /*00b6*/ 	.short	(.L_42 - .L_41)
	.align		4
.L_41:
        /*00b8*/ 	.word	index@(_Z33computeDivergenceAndPressureOnGPUiPfS_S_S_)
        /*00bc*/ 	.word	0x00000010


	//----- nvinfo : EIATTR_MIN_STACK_SIZE
	.align		4
.L_42:
        /*00c0*/ 	.byte	0x04, 0x12
        /*00c2*/ 	.short	(.L_44 - .L_43)
	.align		4
.L_43:
        /*00c4*/ 	.word	index@(_Z11advectOnGPUiPfS_S_S_)
        /*00c8*/ 	.word	0x00000010


	//----- nvinfo : EIATTR_MIN_STACK_SIZE
	.align		4
.L_44:
        /*00cc*/ 	.byte	0x04, 0x12
        /*00ce*/ 	.short	(.L_46 - .L_45)
	.align		4
.L_45:
        /*00d0*/ 	.word	index@(_Z12diffuseOnGPUiPfS_S_ii)
        /*00d4*/ 	.word	0x00000010


	//----- nvinfo : EIATTR_MIN_STACK_SIZE
	.align		4
.L_46:
        /*00d8*/ 	.byte	0x04, 0x12
        /*00da*/ 	.short	(.L_48 - .L_47)
	.align		4
.L_47:
        /*00dc*/ 	.word	index@(_Z15add_sourceOnGPUPfS_)
        /*00e0*/ 	.word	0x00000010
.L_48:


//--------------------- .nv.compat                --------------------------
	.section	.nv.compat,"",@"SHT_CUDA_COMPAT_INFO"
	.align	4
        /*0000*/ 	.byte	0x02, 0x09, 0x00, 0x00, 0x02, 0x02, 0x01, 0x00, 0x02, 0x05, 0x05, 0x00, 0x03, 0x07, 0x01, 0x01
        /*0010*/ 	.byte	0x02, 0x03, 0x00, 0x00, 0x02, 0x06, 0x01, 0x00, 0x04, 0x0b, 0x08, 0x00, 0x01, 0x00, 0x00, 0x00
        /*0020*/ 	.byte	0x00, 0x00, 0x00, 0x00


//--------------------- .nv.info._Z12projectOnGPUPfS_S_ --------------------------
	.section	.nv.info._Z12projectOnGPUPfS_S_,"",@"SHT_CUDA_INFO"
	.sectionflags	@""
	.align	4


	//----- nvinfo : EIATTR_CUDA_API_VERSION
	.align		4
        /*0000*/ 	.byte	0x04, 0x37
        /*0002*/ 	.short	(.L_50 - .L_49)
.L_49:
        /*0004*/ 	.word	0x00000082


	//----- nvinfo : EIATTR_KPARAM_INFO
	.align		4
.L_50:
        /*0008*/ 	.byte	0x04, 0x17
        /*000a*/ 	.short	(.L_52 - .L_51)
.L_51:
        /*000c*/ 	.word	0x00000000
        /*0010*/ 	.short	0x0002
        /*0012*/ 	.short	0x0010
        /*0014*/ 	.byte	0x00, 0xf5, 0x21, 0x00


	//----- nvinfo : EIATTR_KPARAM_INFO
	.align		4
.L_52:
        /*0018*/ 	.byte	0x04, 0x17
        /*001a*/ 	.short	(.L_54 - .L_53)
.L_53:
        /*001c*/ 	.word	0x00000000
        /*0020*/ 	.short	0x0001
        /*0022*/ 	.short	0x0008
        /*0024*/ 	.byte	0x00, 0xf5, 0x21, 0x00


	//----- nvinfo : EIATTR_KPARAM_INFO
	.align		4
.L_54:
        /*0028*/ 	.byte	0x04, 0x17
        /*002a*/ 	.short	(.L_56 - .L_55)
.L_55:
        /*002c*/ 	.word	0x00000000
        /*0030*/ 	.short	0x0000
        /*0032*/ 	.short	0x0000
        /*0034*/ 	.byte	0x00, 0xf5, 0x21, 0x00


	//----- nvinfo : EIATTR_SPARSE_MMA_MASK
	.align		4
.L_56:
        /*0038*/ 	.byte	0x03, 0x50
        /*003a*/ 	.short	0x0000


	//----- nvinfo : EIATTR_MAXREG_COUNT
	.align		4
        /*003c*/ 	.byte	0x03, 0x1b
        /*003e*/ 	.short	0x00ff


	//----- nvinfo : EIATTR_NUM_BARRIERS
	.align		4
        /*0040*/ 	.byte	0x02, 0x4c
        /*0042*/ 	.byte	0x01
	.zero		1


	//----- nvinfo : EIATTR_EXTERNS
	.align		4
        /*0044*/ 	.byte	0x04, 0x0f
        /*0046*/ 	.short	(.L_58 - .L_57)


	//   ....[0]....
	.align		4
.L_57:
        /*0048*/ 	.word	index@(vprintf)


	//----- nvinfo : EIATTR_MERCURY_ISA_VERSION
	.align		4
.L_58:
        /*004c*/ 	.byte	0x03, 0x5f
        /*004e*/ 	.short	0x0101


	//----- nvinfo : EIATTR_VRC_CTA_INIT_COUNT
	.align		4
        /*0050*/ 	.byte	0x02, 0x4a
	.zero		1
	.zero		1


	//----- nvinfo : EIATTR_SYSCALL_OFFSETS
	.align		4
        /*0054*/ 	.byte	0x04, 0x46
        /*0056*/ 	.short	(.L_60 - .L_59)


	//   ....[0]....
.L_59:
        /*0058*/ 	.word	0x000001e0


	//----- nvinfo : EIATTR_EXIT_INSTR_OFFSETS
	.align		4
.L_60:
        /*005c*/ 	.byte	0x04, 0x1c
        /*005e*/ 	.short	(.L_62 - .L_61)


	//   ....[0]....
.L_61:
        /*0060*/ 	.word	0x00000730


	//   ....[1]....
        /*0064*/ 	.word	0x00000750


	//   ....[2]....
        /*0068*/ 	.word	0x00001110


	//   ....[3]....
        /*006c*/ 	.word	0x000011f0


	//   ....[4]....
        /*0070*/ 	.word	0x000012c0


	//   ....[5]....
        /*0074*/ 	.word	0x000012e0


	//   ....[6]....
        /*0078*/ 	.word	0x00001380


	//----- nvinfo : EIATTR_CRS_STACK_SIZE
	.align		4
.L_62:
        /*007c*/ 	.byte	0x04, 0x1e
        /*007e*/ 	.short	(.L_64 - .L_63)
.L_63:
        /*0080*/ 	.word	0x00000000


	//----- nvinfo : EIATTR_CBANK_PARAM_SIZE
	.align		4
.L_64:
        /*0084*/ 	.byte	0x03, 0x19
        /*0086*/ 	.short	0x0018


	//----- nvinfo : EIATTR_PARAM_CBANK
	.align		4
        /*0088*/ 	.byte	0x04, 0x0a
        /*008a*/ 	.short	(.L_66 - .L_65)
	.align		4
.L_65:
        /*008c*/ 	.word	index@(.nv.constant0._Z12projectOnGPUPfS_S_)
        /*0090*/ 	.short	0x0380
        /*0092*/ 	.short	0x0018


	//----- nvinfo : EIATTR_SW_WAR
	.align		4
.L_66:
        /*0094*/ 	.byte	0x04, 0x36
        /*0096*/ 	.short	(.L_68 - .L_67)
.L_67:
        /*0098*/ 	.word	0x00000008
.L_68:


//--------------------- .nv.info._Z33computeDivergenceAndPressureOnGPUiPfS_S_S_ --------------------------
	.section	.nv.info._Z33computeDivergenceAndPressureOnGPUiPfS_S_S_,"",@"SHT_CUDA_INFO"
	.sectionflags	@""
	.align	4


	//----- nvinfo : EIATTR_CUDA_API_VERSION
	.align		4
        /*0000*/ 	.byte	0x04, 0x37
        /*0002*/ 	.short	(.L_70 - .L_69)
.L_69:
        /*0004*/ 	.word	0x00000082


	//----- nvinfo : EIATTR_KPARAM_INFO
	.align		4
.L_70:
        /*0008*/ 	.byte	0x04, 0x17
        /*000a*/ 	.short	(.L_72 - .L_71)
.L_71:
        /*000c*/ 	.word	0x00000000
        /*0010*/ 	.short	0x0004
        /*0012*/ 	.short	0x0020
        /*0014*/ 	.byte	0x00, 0xf5, 0x21, 0x00


	//----- nvinfo : EIATTR_KPARAM_INFO
	.align		4
.L_72:
        /*0018*/ 	.byte	0x04, 0x17
        /*001a*/ 	.short	(.L_74 - .L_73)
.L_73:
        /*001c*/ 	.word	0x00000000
        /*0020*/ 	.short	0x0003
        /*0022*/ 	.short	0x0018
        /*0024*/ 	.byte	0x00, 0xf5, 0x21, 0x00


	//----- nvinfo : EIATTR_KPARAM_INFO
	.align		4
.L_74:
        /*0028*/ 	.byte	0x04, 0x17
        /*002a*/ 	.short	(.L_76 - .L_75)
.L_75:
        /*002c*/ 	.word	0x00000000
        /*0030*/ 	.short	0x0002
        /*0032*/ 	.short	0x0010
        /*0034*/ 	.byte	0x00, 0xf5, 0x21, 0x00


	//----- nvinfo : EIATTR_KPARAM_INFO
	.align		4
.L_76:
        /*0038*/ 	.byte	0x04, 0x17
        /*003a*/ 	.short	(.L_78 - .L_77)
.L_77:
        /*003c*/ 	.word	0x00000000
        /*0040*/ 	.short	0x0001
        /*0042*/ 	.short	0x0008
        /*0044*/ 	.byte	0x00, 0xf5, 0x21, 0x00


	//----- nvinfo : EIATTR_KPARAM_INFO
	.align		4
.L_78:
        /*0048*/ 	.byte	0x04, 0x17
        /*004a*/ 	.short	(.L_80 - .L_79)
.L_79:
        /*004c*/ 	.word	0x00000000
        /*0050*/ 	.short	0x0000
        /*0052*/ 	.short	0x0000
        /*0054*/ 	.byte	0x00, 0xf0, 0x11, 0x00


	//----- nvinfo : EIATTR_SPARSE_MMA_MASK
	.align		4
.L_80:
        /*0058*/ 	.byte	0x03, 0x50
        /*005a*/ 	.short	0x0000


	//----- nvinfo : EIATTR_MAXREG_COUNT
	.align		4
        /*005c*/ 	.byte	0x03, 0x1b
        /*005e*/ 	.short	0x00ff


	//----- nvinfo : EIATTR_NUM_BARRIERS
	.align		4
        /*0060*/ 	.byte	0x02, 0x4c
        /*0062*/ 	.byte	0x01
	.zero		1


	//----- nvinfo : EIATTR_EXTERNS
	.align		4
        /*0064*/ 	.byte	0x04, 0x0f
        /*0066*/ 	.short	(.L_82 - .L_81)


	//   ....[0]....
	.align		4
.L_81:
        /*0068*/ 	.word	index@(vprintf)


	//----- nvinfo : EIATTR_MERCURY_ISA_VERSION
	.align		4
.L_82:
        /*006c*/ 	.byte	0x03, 0x5f
        /*006e*/ 	.short	0x0101


	//----- nvinfo : EIATTR_VRC_CTA_INIT_COUNT
	.align		4
        /*0070*/ 	.byte	0x02, 0x4a
	.zero		1
	.zero		1


	//----- nvinfo : EIATTR_SYSCALL_OFFSETS
	.align		4
        /*0074*/ 	.byte	0x04, 0x46
        /*0076*/ 	.short	(.L_84 - .L_83)


	//   ....[0]....
.L_83:
        /*0078*/ 	.word	0x000001e0


	//----- nvinfo : EIATTR_EXIT_INSTR_OFFSETS
	.align		4
.L_84:
        /*007c*/ 	.byte	0x04, 0x1c
        /*007e*/ 	.short	(.L_86 - .L_85)


	//   ....[0]....
.L_85:
        /*0080*/ 	.word	0x00000520


	//   ....[1]....
        /*0084*/ 	.word	0x00000540


	//   ....[2]....
        /*0088*/ 	.word	0x00001260


	//   ....[3]....
        /*008c*/ 	.word	0x00001350


	//   ....[4]....
        /*0090*/ 	.word	0x00001430


	//   ....[5]....
        /*0094*/ 	.word	0x00001450


	//   ....[6]....
        /*0098*/ 	.word	0x00001500


	//----- nvinfo : EIATTR_CRS_STACK_SIZE
	.align		4
.L_86:
        /*009c*/ 	.byte	0x04, 0x1e
        /*009e*/ 	.short	(.L_88 - .L_87)
.L_87:
        /*00a0*/ 	.word	0x00000000


	//----- nvinfo : EIATTR_CBANK_PARAM_SIZE
	.align		4
.L_88:
        /*00a4*/ 	.byte	0x03, 0x19
        /*00a6*/ 	.short	0x0028


	//----- nvinfo : EIATTR_PARAM_CBANK
	.align		4
        /*00a8*/ 	.byte	0x04, 0x0a
        /*00aa*/ 	.short	(.L_90 - .L_89)
	.align		4
.L_89:
        /*00ac*/ 	.word	index@(.nv.constant0._Z33computeDivergenceAndPressureOnGPUiPfS_S_S_)
        /*00b0*/ 	.short	0x0380
        /*00b2*/ 	.short	0x0028


	//----- nvinfo : EIATTR_SW_WAR
	.align		4
.L_90:
        /*00b4*/ 	.byte	0x04, 0x36
        /*00b6*/ 	.short	(.L_92 - .L_91)
.L_91:
        /*00b8*/ 	.word	0x00000008
.L_92:


//--------------------- .nv.info._Z11advectOnGPUiPfS_S_S_ --------------------------
	.section	.nv.info._Z11advectOnGPUiPfS_S_S_,"",@"SHT_CUDA_INFO"
	.sectionflags	@""
	.align	4


	//----- nvinfo : EIATTR_CUDA_API_VERSION
	.align		4
        /*0000*/ 	.byte	0x04, 0x37
        /*0002*/ 	.short	(.L_94 - .L_93)
.L_93:
        /*0004*/ 	.word	0x00000082


	//----- nvinfo : EIATTR_KPARAM_INFO
	.align		4
.L_94:
        /*0008*/ 	.byte	0x04, 0x17
        /*000a*/ 	.short	(.L_96 - .L_95)
.L_95:
        /*000c*/ 	.word	0x00000000
        /*0010*/ 	.short	0x0004
        /*0012*/ 	.short	0x0020
        /*0014*/ 	.byte	0x00, 0xf5, 0x21, 0x00


	//----- nvinfo : EIATTR_KPARAM_INFO
	.align		4
.L_96:
        /*0018*/ 	.byte	0x04, 0x17
        /*001a*/ 	.short	(.L_98 - .L_97)
.L_97:
        /*001c*/ 	.word	0x00000000
        /*0020*/ 	.short	0x0003
        /*0022*/ 	.short	0x0018
        /*0024*/ 	.byte	0x00, 0xf5, 0x21, 0x00


	//----- nvinfo : EIATTR_KPARAM_INFO
	.align		4
.L_98:
        /*0028*/ 	.byte	0x04, 0x17
        /*002a*/ 	.short	(.L_100 - .L_99)
.L_99:
        /*002c*/ 	.word	0x00000000
        /*0030*/ 	.short	0x0002
        /*0032*/ 	.short	0x0010
        /*0034*/ 	.byte	0x00, 0xf5, 0x21, 0x00


	//----- nvinfo : EIATTR_KPARAM_INFO
	.align		4
.L_100:
        /*0038*/ 	.byte	0x04, 0x17
        /*003a*/ 	.short	(.L_102 - .L_101)
.L_101:
        /*003c*/ 	.word	0x00000000
        /*0040*/ 	.short	0x0001
        /*0042*/ 	.short	0x0008
        /*0044*/ 	.byte	0x00, 0xf5, 0x21, 0x00


	//----- nvinfo : EIATTR_KPARAM_INFO
	.align		4
.L_102:
        /*0048*/ 	.byte	0x04, 0x17
        /*004a*/ 	.short	(.L_104 - .L_103)
.L_103:
        /*004c*/ 	.word	0x00000000
        /*0050*/ 	.short	0x0000
        /*0052*/ 	.short	0x0000
        /*0054*/ 	.byte	0x00, 0xf0, 0x11, 0x00


	//----- nvinfo : EIATTR_SPARSE_MMA_MASK
	.align		4
.L_104:
        /*0058*/ 	.byte	0x03, 0x50
        /*005a*/ 	.short	0x0000


	//----- nvinfo : EIATTR_MAXREG_COUNT
	.align		4
        /*005c*/ 	.byte	0x03, 0x1b
        /*005e*/ 	.short	0x00ff


	//----- nvinfo : EIATTR_NUM_BARRIERS
	.align		4
        /*0060*/ 	.byte	0x02, 0x4c
        /*0062*/ 	.byte	0x01
	.zero		1


	//----- nvinfo : EIATTR_EXTERNS
	.align		4
        /*0064*/ 	.byte	0x04, 0x0f
        /*0066*/ 	.short	(.L_106 - .L_105)


	//   ....[0]....
	.align		4
.L_105:
        /*0068*/ 	.word	index@(vprintf)


	//----- nvinfo : EIATTR_MERCURY_ISA_VERSION
	.align		4
.L_106:
        /*006c*/ 	.byte	0x03, 0x5f
        /*006e*/ 	.short	0x0101


	//----- nvinfo : EIATTR_VRC_CTA_INIT_COUNT
	.align		4
        /*0070*/ 	.byte	0x02, 0x4a
	.zero		1
	.zero		1


	//----- nvinfo : EIATTR_SYSCALL_OFFSETS
	.align		4
        /*0074*/ 	.byte	0x04, 0x46
        /*0076*/ 	.short	(.L_108 - .L_107)


	//   ....[0]....
.L_107:
        /*0078*/ 	.word	0x000001e0


	//----- nvinfo : EIATTR_EXIT_INSTR_OFFSETS
	.align		4
.L_108:
        /*007c*/ 	.byte	0x04, 0x1c
        /*007e*/ 	.short	(.L_110 - .L_109)


	//   ....[0]....
.L_109:
        /*0080*/ 	.word	0x00000610


	//   ....[1]....
        /*0084*/ 	.word	0x00000640


	//   ....[2]....
        /*0088*/ 	.word	0x00000bc0


	//   ....[3]....
        /*008c*/ 	.word	0x00000cb0


	//   ....[4]....
        /*0090*/ 	.word	0x00000d90


	//   ....[5]....
        /*0094*/ 	.word	0x00000db0


	//   ....[6]....
        /*0098*/ 	.word	0x00000e60


	//----- nvinfo : EIATTR_CRS_STACK_SIZE
	.align		4
.L_110:
        /*009c*/ 	.byte	0x04, 0x1e
        /*009e*/ 	.short	(.L_112 - .L_111)
.L_111:
        /*00a0*/ 	.word	0x00000000


	//----- nvinfo : EIATTR_CBANK_PARAM_SIZE
	.align		4
.L_112:
        /*00a4*/ 	.byte	0x03, 0x19
        /*00a6*/ 	.short	0x0028


	//----- nvinfo : EIATTR_PARAM_CBANK
	.align		4
        /*00a8*/ 	.byte	0x04, 0x0a
        /*00aa*/ 	.short	(.L_114 - .L_113)
	.align		4
.L_113:
        /*00ac*/ 	.word	index@(.nv.constant0._Z11advectOnGPUiPfS_S_S_)
        /*00b0*/ 	.short	0x0380
        /*00b2*/ 	.short	0x0028


	//----- nvinfo : EIATTR_SW_WAR
	.align		4
.L_114:
        /*00b4*/ 	.byte	0x04, 0x36
        /*00b6*/ 	.short	(.L_116 - .L_115)
.L_115:
        /*00b8*/ 	.word	0x00000008
.L_116:


//--------------------- .nv.info._Z12diffuseOnGPUiPfS_S_ii --------------------------
	.section	.nv.info._Z12diffuseOnGPUiPfS_S_ii,"",@"SHT_CUDA_INFO"
	.sectionflags	@""
	.align	4


	//----- nvinfo : EIATTR_CUDA_API_VERSION
	.align		4
        /*0000*/ 	.byte	0x04, 0x37
        /*0002*/ 	.short	(.L_118 - .L_117)
.L_117:
        /*0004*/ 	.word	0x00000082


	//----- nvinfo : EIATTR_KPARAM_INFO
	.align		4
.L_118:
        /*0008*/ 	.byte	0x04, 0x17
        /*000a*/ 	.short	(.L_120 - .L_119)
.L_119:
        /*000c*/ 	.word	0x00000000
        /*0010*/ 	.short	0x0005
        /*0012*/ 	.short	0x0024
        /*0014*/ 	.byte	0x00, 0xf0, 0x11, 0x00


	//----- nvinfo : EIATTR_KPARAM_INFO
	.align		4
.L_120:
        /*0018*/ 	.byte	0x04, 0x17
        /*001a*/ 	.short	(.L_122 - .L_121)
.L_121:
        /*001c*/ 	.word	0x00000000
        /*0020*/ 	.short	0x0004
        /*0022*/ 	.short	0x0020
        /*0024*/ 	.byte	0x00, 0xf0, 0x11, 0x00


	//----- nvinfo : EIATTR_KPARAM_INFO
	.align		4
.L_122:
        /*0028*/ 	.byte	0x04, 0x17
        /*002a*/ 	.short	(.L_124 - .L_123)
.L_123:
        /*002c*/ 	.word	0x00000000
        /*0030*/ 	.short	0x0003
        /*0032*/ 	.short	0x0018
        /*0034*/ 	.byte	0x00, 0xf5, 0x21, 0x00


	//----- nvinfo : EIATTR_KPARAM_INFO
	.align		4
.L_124:
        /*0038*/ 	.byte	0x04, 0x17
        /*003a*/ 	.short	(.L_126 - .L_125)
.L_125:
        /*003c*/ 	.word	0x00000000
        /*0040*/ 	.short	0x0002
        /*0042*/ 	.short	0x0010
        /*0044*/ 	.byte	0x00, 0xf5, 0x21, 0x00


	//----- nvinfo : EIATTR_KPARAM_INFO
	.align		4
.L_126:
        /*0048*/ 	.byte	0x04, 0x17
        /*004a*/ 	.short	(.L_128 - .L_127)
.L_127:
        /*004c*/ 	.word	0x00000000
        /*0050*/ 	.short	0x0001
        /*0052*/ 	.short	0x0008
        /*0054*/ 	.byte	0x00, 0xf5, 0x21, 0x00


	//----- nvinfo : EIATTR_KPARAM_INFO
	.align		4
.L_128:
        /*0058*/ 	.byte	0x04, 0x17
        /*005a*/ 	.short	(.L_130 - .L_129)
.L_129:
        /*005c*/ 	.word	0x00000000
        /*0060*/ 	.short	0x0000
        /*0062*/ 	.short	0x0000
        /*0064*/ 	.byte	0x00, 0xf0, 0x11, 0x00


	//----- nvinfo : EIATTR_SPARSE_MMA_MASK
	.align		4
.L_130:
        /*0068*/ 	.byte	0x03, 0x50
        /*006a*/ 	.short	0x0000


	//----- nvinfo : EIATTR_MAXREG_COUNT
	.align		4
        /*006c*/ 	.byte	0x03, 0x1b
        /*006e*/ 	.short	0x00ff


	//----- nvinfo : EIATTR_NUM_BARRIERS
	.align		4
        /*0070*/ 	.byte	0x02, 0x4c
        /*0072*/ 	.byte	0x01
	.zero		1


	//----- nvinfo : EIATTR_EXTERNS
	.align		4
        /*0074*/ 	.byte	0x04, 0x0f
        /*0076*/ 	.short	(.L_132 - .L_131)


	//   ....[0]....
	.align		4
.L_131:
        /*0078*/ 	.word	index@(vprintf)


	//----- nvinfo : EIATTR_MERCURY_ISA_VERSION
	.align		4
.L_132:
        /*007c*/ 	.byte	0x03, 0x5f
        /*007e*/ 	.short	0x0101


	//----- nvinfo : EIATTR_VRC_CTA_INIT_COUNT
	.align		4
        /*0080*/ 	.byte	0x02, 0x4a
	.zero		1
	.zero		1


	//----- nvinfo : EIATTR_SYSCALL_OFFSETS
	.align		4
        /*0084*/ 	.byte	0x04, 0x46
        /*0086*/ 	.short	(.L_134 - .L_133)


	//   ....[0]....
.L_133:
        /*0088*/ 	.word	0x000001e0


	//----- nvinfo : EIATTR_EXIT_INSTR_OFFSETS
	.align		4
.L_134:
        /*008c*/ 	.byte	0x04, 0x1c
        /*008e*/ 	.short	(.L_136 - .L_135)


	//   ....[0]....
.L_135:
        /*0090*/ 	.word	0x00000590


	//   ....[1]....
        /*0094*/ 	.word	0x000005b0


	//   ....[2]....
        /*0098*/ 	.word	0x00000b20


	//   ....[3]....
        /*009c*/ 	.word	0x00000c10


	//   ....[4]....
        /*00a0*/ 	.word	0x00000cf0


	//   ....[5]....
        /*00a4*/ 	.word	0x00000d10


	//   ....[6]....
        /*00a8*/ 	.word	0x00000dc0


	//----- nvinfo : EIATTR_CRS_STACK_SIZE
	.align		4
.L_136:
        /*00ac*/ 	.byte	0x04, 0x1e
        /*00ae*/ 	.short	(.L_138 - .L_137)
.L_137:
        /*00b0*/ 	.word	0x00000000


	//----- nvinfo : EIATTR_CBANK_PARAM_SIZE
	.align		4
.L_138:
        /*00b4*/ 	.byte	0x03, 0x19
        /*00b6*/ 	.short	0x0028


	//----- nvinfo : EIATTR_PARAM_CBANK
	.align		4
        /*00b8*/ 	.byte	0x04, 0x0a
        /*00ba*/ 	.short	(.L_140 - .L_139)
	.align		4
.L_139:
        /*00bc*/ 	.word	index@(.nv.constant0._Z12diffuseOnGPUiPfS_S_ii)
        /*00c0*/ 	.short	0x0380
        /*00c2*/ 	.short	0x0028


	//----- nvinfo : EIATTR_SW_WAR
	.align		4
.L_140:
        /*00c4*/ 	.byte	0x04, 0x36
        /*00c6*/ 	.short	(.L_142 - .L_141)
.L_141:
        /*00c8*/ 	.word	0x00000008
.L_142:


//--------------------- .nv.info._Z15add_sourceOnGPUPfS_ --------------------------
	.section	.nv.info._Z15add_sourceOnGPUPfS_,"",@"SHT_CUDA_INFO"
	.sectionflags	@""
	.align	4


	//----- nvinfo : EIATTR_CUDA_API_VERSION
	.align		4
        /*0000*/ 	.byte	0x04, 0x37
        /*0002*/ 	.short	(.L_144 - .L_143)
.L_143:
        /*0004*/ 	.word	0x00000082


	//----- nvinfo : EIATTR_KPARAM_INFO
	.align		4
.L_144:
        /*0008*/ 	.byte	0x04, 0x17
        /*000a*/ 	.short	(.L_146 - .L_145)
.L_145:
        /*000c*/ 	.word	0x00000000
        /*0010*/ 	.short	0x0001
        /*0012*/ 	.short	0x0008
        /*0014*/ 	.byte	0x00, 0xf5, 0x21, 0x00


	//----- nvinfo : EIATTR_KPARAM_INFO
	.align		4
.L_146:
        /*0018*/ 	.byte	0x04, 0x17
        /*001a*/ 	.short	(.L_148 - .L_147)
.L_147:
        /*001c*/ 	.word	0x00000000
        /*0020*/ 	.short	0x0000
        /*0022*/ 	.short	0x0000
        /*0024*/ 	.byte	0x00, 0xf5, 0x21, 0x00


	//----- nvinfo : EIATTR_SPARSE_MMA_MASK
	.align		4
.L_148:
        /*0028*/ 	.byte	0x03, 0x50
        /*002a*/ 	.short	0x0000


	//----- nvinfo : EIATTR_MAXREG_COUNT
	.align		4
        /*002c*/ 	.byte	0x03, 0x1b
        /*002e*/ 	.short	0x00ff


	//----- nvinfo : EIATTR_EXTERNS
	.align		4
        /*0030*/ 	.byte	0x04, 0x0f
        /*0032*/ 	.short	(.L_150 - .L_149)


	//   ....[0]....
	.align		4
.L_149:
        /*0034*/ 	.word	index@(vprintf)


	//----- nvinfo : EIATTR_MERCURY_ISA_VERSION
	.align		4
.L_150:
        /*0038*/ 	.byte	0x03, 0x5f
        /*003a*/ 	.short	0x0101


	//----- nvinfo : EIATTR_VRC_CTA_INIT_COUNT
	.align		4
        /*003c*/ 	.byte	0x02, 0x4a
	.zero		1
	.zero		1


	//----- nvinfo : EIATTR_SYSCALL_OFFSETS
	.align		4
        /*0040*/ 	.byte	0x04, 0x46
        /*0042*/ 	.short	(.L_152 - .L_151)


	//   ....[0]....
.L_151:
        /*0044*/ 	.word	0x000001e0


	//----- nvinfo : EIATTR_EXIT_INSTR_OFFSETS
	.align		4
.L_152:
        /*0048*/ 	.byte	0x04, 0x1c
        /*004a*/ 	.short	(.L_154 - .L_153)


	//   ....[0]....
.L_153:
        /*004c*/ 	.word	0x00000220


	//   ....[1]....
        /*0050*/ 	.word	0x000002d0


	//----- nvinfo : EIATTR_CRS_STACK_SIZE
	.align		4
.L_154:
        /*0054*/ 	.byte	0x04, 0x1e
        /*0056*/ 	.short	(.L_156 - .L_155)
.L_155:
        /*0058*/ 	.word	0x00000000


	//----- nvinfo : EIATTR_CBANK_PARAM_SIZE
	.align		4
.L_156:
        /*005c*/ 	.byte	0x03, 0x19
        /*005e*/ 	.short	0x0010


	//----- nvinfo : EIATTR_PARAM_CBANK
	.align		4
        /*0060*/ 	.byte	0x04, 0x0a
        /*0062*/ 	.short	(.L_158 - .L_157)
	.align		4
.L_157:
        /*0064*/ 	.word	index@(.nv.constant0._Z15add_sourceOnGPUPfS_)
        /*0068*/ 	.short	0x0380
        /*006a*/ 	.short	0x0010


	//----- nvinfo : EIATTR_SW_WAR
	.align		4
.L_158:
        /*006c*/ 	.byte	0x04, 0x36
        /*006e*/ 	.short	(.L_160 - .L_159)
.L_159:
        /*0070*/ 	.word	0x00000008
.L_160:


//--------------------- .nv.callgraph             --------------------------
	.section	.nv.callgraph,"",@"SHT_CUDA_CALLGRAPH"
	.align	4
	.sectionentsize	8
	.align		4
        /*0000*/ 	.word	0x00000000
	.align		4
        /*0004*/ 	.word	0xffffffff
	.align		4
        /*0008*/ 	.word	index@(_Z12projectOnGPUPfS_S_)
	.align		4
        /*000c*/ 	.word	index@(vprintf)
	.align		4
        /*0010*/ 	.word	index@(_Z33computeDivergenceAndPressureOnGPUiPfS_S_S_)
	.align		4
        /*0014*/ 	.word	index@(vprintf)
	.align		4
        /*0018*/ 	.word	index@(_Z11advectOnGPUiPfS_S_S_)
	.align		4
        /*001c*/ 	.word	index@(vprintf)
	.align		4
        /*0020*/ 	.word	index@(_Z12diffuseOnGPUiPfS_S_ii)
	.align		4
        /*0024*/ 	.word	index@(vprintf)
	.align		4
        /*0028*/ 	.word	index@(_Z15add_sourceOnGPUPfS_)
	.align		4
        /*002c*/ 	.word	index@(vprintf)
	.align		4
        /*0030*/ 	.word	0x00000000
	.align		4
        /*0034*/ 	.word	0xfffffffe
	.align		4
        /*0038*/ 	.word	0x00000000
	.align		4
        /*003c*/ 	.word	0xfffffffd
	.align		4
        /*0040*/ 	.word	0x00000000
	.align		4
        /*0044*/ 	.word	0xfffffffc


//--------------------- .nv.constant4             --------------------------
	.section	.nv.constant4,"a",@progbits
	.align	8
	.align		8
.nv.constant4:
        /*0000*/ 	.dword	vprintf
	.align		8
        /*0008*/ 	.dword	$str
	.align		8
        /*0010*/ 	.dword	$str$1
	.align		8
        /*0018*/ 	.dword	$str$2
	.align		8
        /*0020*/ 	.dword	$str$3
	.align		8
        /*0028*/ 	.dword	$str$4


//--------------------- .nv.constant3             --------------------------
	.section	.nv.constant3,"a",@progbits
	.align	4
.nv.constant3:
	.type		N,@object
	.size		N,(DT - N)
N:
	.zero		4
	.type		DT,@object
	.size		DT,(VIS - DT)
DT:
	.zero		4
	.type		VIS,@object
	.size		VIS,(DIFF - VIS)
VIS:
	.zero		4
	.type		DIFF,@object
	.size		DIFF,(a1 - DIFF)
DIFF:
	.zero		4
	.type		a1,@object
	.size		a1,(a2 - a1)
a1:
	.zero		4
	.type		a2,@object
	.size		a2,(.L_5 - a2)
a2:
	.zero		4
.L_5:


//--------------------- .text._Z12projectOnGPUPfS_S_ --------------------------
	.section	.text._Z12projectOnGPUPfS_S_,"ax",@progbits
	.align	128
        .global         _Z12projectOnGPUPfS_S_
        .type           _Z12projectOnGPUPfS_S_,@function
        .size           _Z12projectOnGPUPfS_S_,(.L_x_109 - _Z12projectOnGPUPfS_S_)
        .other          _Z12projectOnGPUPfS_S_,@"STO_CUDA_ENTRY STV_DEFAULT"
_Z12projectOnGPUPfS_S_:
.text._Z12projectOnGPUPfS_S_:
[----:B------:R-:W0:Y:S01]  /*0000*/  LDC R1, c[0x0][0x37c] ;  /* 0x0000df00ff017b82 */ /* 0x000e220000000800 */
[----:B------:R-:W1:Y:S01]  /*0010*/  S2R R2, SR_TID.Y ;  /* 0x0000000000027919 */ /* 0x000e620000002200 */
[----:B------:R-:W2:Y:S06]  /*0020*/  LDCU UR5, c[0x0][0x2fc] ;  /* 0x00005f80ff0577ac */ /* 0x000eac0008000800 */
[----:B------:R-:W3:Y:S01]  /*0030*/  LDC R0, c[0x0][0x360] ;  /* 0x0000d800ff007b82 */ /* 0x000ee20000000800 */
[----:B0-----:R-:W-:Y:S01]  /*0040*/  VIADD R1, R1, 0xfffffff0 ;  /* 0xfffffff001017836 */ /* 0x001fe20000000000 */
[----:B------:R-:W3:Y:S01]  /*0050*/  S2R R17, SR_TID.X ;  /* 0x0000000000117919 */ /* 0x000ee20000002100 */
[----:B------:R-:W0:Y:S01]  /*0060*/  LDCU UR4, c[0x0][0x2f8] ;  /* 0x00005f00ff0477ac */ /* 0x000e220008000800 */
[----:B------:R-:W-:Y:S04]  /*0070*/  BSSY.RECONVERGENT B6, `(.L_x_0) ;  /* 0x0000018000067945 */ /* 0x000fe80003800200 */
[----:B------:R-:W1:Y:S08]  /*0080*/  S2UR UR7, SR_CTAID.Y ;  /* 0x00000000000779c3 */ /* 0x000e700000002600 */
[----:B------:R-:W4:Y:S01]  /*0090*/  LDC R19, c[0x3][RZ] ;  /* 0x00c00000ff137b82 */ /* 0x000f220000000800 */
[----:B0-----:R-:W-:-:S07]  /*00a0*/  IADD3 R6, P1, PT, R1, UR4, RZ ;  /* 0x0000000401067c10 */ /* 0x001fce000ff3e0ff */
[----:B------:R-:W1:Y:S01]  /*00b0*/  LDC R3, c[0x0][0x364] ;  /* 0x0000d900ff037b82 */ /* 0x000e620000000800 */
[----:B--2---:R-:W-:-:S07]  /*00c0*/  IMAD.X R7, RZ, RZ, UR5, P1 ;  /* 0x00000005ff077e24 */ /* 0x004fce00088e06ff */
[----:B------:R-:W3:Y:S01]  /*00d0*/  S2UR UR6, SR_CTAID.X ;  /* 0x00000000000679c3 */ /* 0x000ee20000002500 */
[----:B----4-:R-:W-:Y:S02]  /*00e0*/  VIADD R19, R19, 0x2 ;  /* 0x0000000213137836 */ /* 0x010fe40000000000 */
[----:B-1----:R-:W-:Y:S02]  /*00f0*/  IMAD R2, R3, UR7, R2 ;  /* 0x0000000703027c24 */ /* 0x002fe4000f8e0202 */
[----:B------:R-:W-:Y:S02]  /*0100*/  IMAD R3, R19, R19, RZ ;  /* 0x0000001313037224 */ /* 0x000fe400078e02ff */
[----:B---3--:R-:W-:-:S04]  /*0110*/  IMAD R17, R0, UR6, R17 ;  /* 0x0000000600117c24 */ /* 0x008fc8000f8e0211 */
[----:B------:R-:W-:-:S05]  /*0120*/  IMAD R16, R2, R19, R17 ;  /* 0x0000001302107224 */ /* 0x000fca00078e0211 */
[C---:B------:R-:W-:Y:S02]  /*0130*/  ISETP.GT.AND P0, PT, R16.reuse, R3, PT ;  /* 0x000000031000720c */ /* 0x040fe40003f04270 */
[----:B------:R-:W-:-:S13]  /*0140*/  ISETP.GT.AND P2, PT, R16, -0x1, PT ;  /* 0xffffffff1000780c */ /* 0x000fda0003f44270 */
[----:B------:R-:W-:Y:S05]  /*0150*/  @!P0 BRA P2, `(.L_x_1) ;  /* 0x0000000000248947 */ /* 0x000fea0001000000 */
[----:B------:R-:W-:Y:S01]  /*0160*/  MOV R0, 0x0 ;  /* 0x0000000000007802 */ /* 0x000fe20000000f00 */
[----:B------:R0:W-:Y:S01]  /*0170*/  STL.64 [R1], R16 ;  /* 0x0000001001007387 */ /* 0x0001e20000100a00 */
[----:B------:R-:W1:Y:S02]  /*0180*/  LDCU.64 UR4, c[0x4][0x28] ;  /* 0x01000500ff0477ac */ /* 0x000e640008000a00 */
[----:B------:R0:W2:Y:S01]  /*0190*/  LDC.64 R8, c[0x4][R0] ;  /* 0x0100000000087b82 */ /* 0x0000a20000000a00 */
[----:B------:R0:W-:Y:S01]  /*01a0*/  STL [R1+0x8], R2 ;  /* 0x0000080201007387 */ /* 0x0001e20000100800 */
[----:B-1----:R-:W-:Y:S02]  /*01b0*/  IMAD.U32 R4, RZ, RZ, UR4 ;  /* 0x00000004ff047e24 */ /* 0x002fe4000f8e00ff */
[----:B0-----:R-:W-:-:S07]  /*01c0*/  IMAD.U32 R5, RZ, RZ, UR5 ;  /* 0x00000005ff057e24 */ /* 0x001fce000f8e00ff */
[----:B------:R-:W-:-:S07]  /*01d0*/  LEPC R20, `(.L_x_1) ;  /* 0x000000001014794e */ /* 0x000fce0000000000 */
[----:B--2---:R-:W-:Y:S05]  /*01e0*/  CALL.ABS.NOINC R8 ;  /* 0x0000000008007343 */ /* 0x004fea0003c00000 */
.L_x_1:
[----:B------:R-:W-:Y:S05]  /*01f0*/  BSYNC.RECONVERGENT B6 ;  /* 0x0000000000067941 */ /* 0x000fea0003800200 */
.L_x_0:
[----:B------:R-:W0:Y:S01]  /*0200*/  LDC R0, c[0x3][RZ] ;  /* 0x00c00000ff007b82 */ /* 0x000e220000000800 */
[C---:B------:R-:W-:Y:S02]  /*0210*/  ISETP.GE.AND P0, PT, R17.reuse, 0x1, PT ;  /* 0x000000011100780c */ /* 0x040fe40003f06270 */
[----:B------:R-:W-:-:S05]  /*0220*/  VIMNMX R3, PT, PT, R17, R2, !PT ;  /* 0x0000000211037248 */ /* 0x000fca0007fe0100 */
[----:B------:R-:W1:Y:S01]  /*0230*/  LDC.64 R6, c[0x0][0x358] ;  /* 0x0000d600ff067b82 */ /* 0x000e620000000a00 */
[----:B0-----:R-:W-:-:S04]  /*0240*/  ISETP.GT.OR P1, PT, R3, R0, !P0 ;  /* 0x000000000300720c */ /* 0x001fc80004724670 */
[----:B------:R-:W-:-:S13]  /*0250*/  ISETP.EQ.OR P1, PT, R2, RZ, P1 ;  /* 0x000000ff0200720c */ /* 0x000fda0000f22670 */
[----:B-1----:R-:W-:Y:S05]  /*0260*/  @P1 BRA `(.L_x_2) ;  /* 0x0000000400341947 */ /* 0x002fea0003800000 */
[----:B------:R-:W-:-:S05]  /*0270*/  I2FP.F32.U32 R0, R0 ;  /* 0x0000000000007245 */ /* 0x000fca0000201000 */
[----:B------:R-:W-:-:S05]  /*0280*/  VIADD R2, R0, 0x1800000 ;  /* 0x0180000000027836 */ /* 0x000fca0000000000 */
[----:B------:R-:W-:-:S04]  /*0290*/  LOP3.LUT R2, R2, 0x7f800000, RZ, 0xc0, !PT ;  /* 0x7f80000002027812 */ /* 0x000fc800078ec0ff */
[----:B------:R-:W-:-:S13]  /*02a0*/  ISETP.GT.U32.AND P0, PT, R2, 0x1ffffff, PT ;  /* 0x01ffffff0200780c */ /* 0x000fda0003f04070 */
[----:B------:R-:W-:Y:S05]  /*02b0*/  @P0 BRA `(.L_x_3) ;  /* 0x0000000000100947 */ /* 0x000fea0003800000 */
[----:B------:R-:W-:-:S07]  /*02c0*/  MOV R2, 0x2e0 ;  /* 0x000002e000027802 */ /* 0x000fce0000000f00 */
[----:B------:R-:W-:Y:S05]  /*02d0*/  CALL.REL.NOINC `($__internal_0_$__cuda_sm20_rcp_rn_f32_slowpath) ;  /* 0x00000010002c7944 */ /* 0x000fea0003c00000 */
[----:B------:R-:W-:Y:S01]  /*02e0*/  IMAD.MOV.U32 R3, RZ, RZ, R0 ;  /* 0x000000ffff037224 */ /* 0x000fe200078e0000 */
[----:B------:R-:W-:Y:S06]  /*02f0*/  BRA `(.L_x_4) ;  /* 0x0000000000107947 */ /* 0x000fec0003800000 */
.L_x_3:
[----:B------:R-:W0:Y:S02]  /*0300*/  MUFU.RCP R3, R0 ;  /* 0x0000000000037308 */ /* 0x000e240000001000 */
[----:B0-----:R-:W-:-:S04]  /*0310*/  FFMA R2, R0, R3, -1 ;  /* 0xbf80000000027423 */ /* 0x001fc80000000003 */
[----:B------:R-:W-:-:S04]  /*0320*/  FADD.FTZ R2, -R2, -RZ ;  /* 0x800000ff02027221 */ /* 0x000fc80000010100 */
[----:B------:R-:W-:-:S07]  /*0330*/  FFMA R3, R3, R2, R3 ;  /* 0x0000000203037223 */ /* 0x000fce0000000003 */
.L_x_4:
[----:B------:R-:W0:Y:S01]  /*0340*/  LDC.64 R4, c[0x0][0x390] ;  /* 0x0000e400ff047b82 */ /* 0x000e220000000a00 */
[C---:B------:R-:W-:Y:S02]  /*0350*/  R2UR UR4, R6.reuse ;  /* 0x00000000060472ca */ /* 0x040fe400000e0000 */
[C---:B------:R-:W-:Y:S02]  /*0360*/  R2UR UR5, R7.reuse ;  /* 0x00000000070572ca */ /* 0x040fe400000e0000 */
[----:B------:R-:W-:Y:S02]  /*0370*/  R2UR UR6, R6 ;  /* 0x00000000060672ca */ /* 0x000fe400000e0000 */
[----:B------:R-:W-:Y:S01]  /*0380*/  R2UR UR7, R7 ;  /* 0x00000000070772ca */ /* 0x000fe200000e0000 */
[----:B0-----:R-:W-:-:S08]  /*0390*/  IMAD.WIDE R4, R16, 0x4, R4 ;  /* 0x0000000410047825 */ /* 0x001fd000078e0204 */
[----:B------:R-:W2:Y:S04]  /*03a0*/  LDG.E R0, desc[UR4][R4.64+0x4] ;  /* 0x0000040404007981 */ /* 0x000ea8000c1e1900 */
[----:B------:R-:W2:Y:S01]  /*03b0*/  LDG.E R9, desc[UR6][R4.64+-0x4] ;  /* 0xfffffc0604097981 */ /* 0x000ea2000c1e1900 */
[----:B------:R-:W0:Y:S01]  /*03c0*/  MUFU.RCP R2, R3 ;  /* 0x0000000300027308 */ /* 0x000e220000001000 */
[----:B------:R-:W-:Y:S01]  /*03d0*/  BSSY.RECONVERGENT B0, `(.L_x_5) ;  /* 0x000000d000007945 */ /* 0x000fe20003800200 */
[----:B--2---:R-:W-:Y:S01]  /*03e0*/  FADD R0, R0, -R9 ;  /* 0x8000000900007221 */ /* 0x004fe20000000000 */
[----:B0-----:R-:W-:-:S03]  /*03f0*/  FFMA R9, R2, -R3, 1 ;  /* 0x3f80000002097423 */ /* 0x001fc60000000803 */
[----:B------:R-:W-:Y:S01]  /*0400*/  FMUL R0, R0, 0.5 ;  /* 0x3f00000000007820 */ /* 0x000fe20000400000 */
[----:B------:R-:W-:-:S03]  /*0410*/  FFMA R9, R2, R9, R2 ;  /* 0x0000000902097223 */ /* 0x000fc60000000002 */
[----:B------:R-:W0:Y:S01]  /*0420*/  FCHK P0, R0, R3 ;  /* 0x0000000300007302 */ /* 0x000e220000000000 */
[----:B------:R-:W-:-:S04]  /*0430*/  FFMA R2, R0, R9, RZ ;  /* 0x0000000900027223 */ /* 0x000fc800000000ff */
[----:B------:R-:W-:-:S04]  /*0440*/  FFMA R8, R2, -R3, R0 ;  /* 0x8000000302087223 */ /* 0x000fc80000000000 */
[----:B------:R-:W-:Y:S01]  /*0450*/  FFMA R2, R9, R8, R2 ;  /* 0x0000000809027223 */ /* 0x000fe20000000002 */
[----:B0-----:R-:W-:Y:S06]  /*0460*/  @!P0 BRA `(.L_x_6) ;  /* 0x00000000000c8947 */ /* 0x001fec0003800000 */
[----:B------:R-:W-:-:S07]  /*0470*/  MOV R2, 0x490 ;  /* 0x0000049000027802 */ /* 0x000fce0000000f00 */
[----:B------:R-:W-:Y:S05]  /*0480*/  CALL.REL.NOINC `($__internal_1_$__cuda_sm3x_div_rn_noftz_f32_slowpath) ;  /* 0x0000001000907944 */ /* 0x000fea0003c00000 */
[----:B------:R-:W-:-:S07]  /*0490*/  IMAD.MOV.U32 R2, RZ, RZ, R0 ;  /* 0x000000ffff027224 */ /* 0x000fce00078e0000 */
.L_x_6:
[----:B------:R-:W-:Y:S05]  /*04a0*/  BSYNC.RECONVERGENT B0 ;  /* 0x0000000000007941 */ /* 0x000fea0003800200 */
.L_x_5:
[----:B------:R-:W0:Y:S01]  /*04b0*/  LDC.64 R8, c[0x0][0x380] ;  /* 0x0000e000ff087b82 */ /* 0x000e220000000a00 */
[----:B------:R-:W-:Y:S02]  /*04c0*/  R2UR UR4, R6 ;  /* 0x00000000060472ca */ /* 0x000fe400000e0000 */
[----:B------:R-:W-:-:S05]  /*04d0*/  R2UR UR5, R7 ;  /* 0x00000000070572ca */ /* 0x000fca00000e0000 */
[----:B------:R-:W1:Y:S08]  /*04e0*/  LDC R15, c[0x3][RZ] ;  /* 0x00c00000ff0f7b82 */ /* 0x000e700000000800 */
[----:B------:R-:W2:Y:S01]  /*04f0*/  LDC.64 R10, c[0x0][0x390] ;  /* 0x0000e400ff0a7b82 */ /* 0x000ea20000000a00 */
[----:B0-----:R-:W-:-:S05]  /*0500*/  IMAD.WIDE R8, R16, 0x4, R8 ;  /* 0x0000000410087825 */ /* 0x001fca00078e0208 */
[----:B------:R-:W3:Y:S01]  /*0510*/  LDG.E R13, desc[UR4][R8.64] ;  /* 0x00000004080d7981 */ /* 0x000ee2000c1e1900 */
[C---:B------:R-:W-:Y:S01]  /*0520*/  R2UR UR6, R6.reuse ;  /* 0x00000000060672ca */ /* 0x040fe200000e0000 */
[----:B------:R-:W-:Y:S01]  /*0530*/  IMAD.WIDE R4, R19, 0x4, R4 ;  /* 0x0000000413047825 */ /* 0x000fe200078e0204 */
[C---:B------:R-:W-:Y:S02]  /*0540*/  R2UR UR7, R7.reuse ;  /* 0x00000000070772ca */ /* 0x040fe400000e0000 */
[----:B------:R-:W-:Y:S02]  /*0550*/  R2UR UR8, R6 ;  /* 0x00000000060872ca */ /* 0x000fe400000e0000 */
[----:B------:R-:W-:Y:S02]  /*0560*/  R2UR UR9, R7 ;  /* 0x00000000070972ca */ /* 0x000fe400000e0000 */
[----:B-1----:R-:W-:-:S05]  /*0570*/  IADD3 R15, PT, PT, R16, -0x2, -R15 ;  /* 0xfffffffe100f7810 */ /* 0x002fca0007ffe80f */
[----:B--2---:R-:W-:-:S04]  /*0580*/  IMAD.WIDE R10, R15, 0x4, R10 ;  /* 0x000000040f0a7825 */ /* 0x004fc800078e020a */
[----:B---3--:R-:W-:-:S05]  /*0590*/  FADD R13, R13, -R2 ;  /* 0x800000020d0d7221 */ /* 0x008fca0000000000 */
[----:B------:R0:W-:Y:S04]  /*05a0*/  STG.E desc[UR4][R8.64], R13 ;  /* 0x0000000d08007986 */ /* 0x0001e8000c101904 */
[----:B------:R-:W2:Y:S04]  /*05b0*/  LDG.E R4, desc[UR6][R4.64] ;  /* 0x0000000604047981 */ /* 0x000ea8000c1e1900 */
[----:B------:R-:W2:Y:S01]  /*05c0*/  LDG.E R11, desc[UR8][R10.64] ;  /* 0x000000080a0b7981 */ /* 0x000ea2000c1e1900 */
[----:B------:R-:W1:Y:S01]  /*05d0*/  MUFU.RCP R12, R3 ;  /* 0x00000003000c7308 */ /* 0x000e620000001000 */
[----:B------:R-:W-:Y:S01]  /*05e0*/  BSSY.RECONVERGENT B0, `(.L_x_7) ;  /* 0x000000d000007945 */ /* 0x000fe20003800200 */
[----:B-1----:R-:W-:Y:S01]  /*05f0*/  FFMA R15, R12, -R3, 1 ;  /* 0x3f8000000c0f7423 */ /* 0x002fe20000000803 */
[----:B--2---:R-:W-:-:S04]  /*0600*/  FADD R0, R4, -R11 ;  /* 0x8000000b04007221 */ /* 0x004fc80000000000 */
[----:B------:R-:W-:Y:S01]  /*0610*/  FMUL R2, R0, 0.5 ;  /* 0x3f00000000027820 */ /* 0x000fe20000400000 */
[----:B------:R-:W-:-:S03]  /*0620*/  FFMA R0, R12, R15, R12 ;  /* 0x0000000f0c007223 */ /* 0x000fc6000000000c */
[----:B------:R-:W1:Y:S01]  /*0630*/  FCHK P0, R2, R3 ;  /* 0x0000000302007302 */ /* 0x000e620000000000 */
[----:B------:R-:W-:-:S04]  /*0640*/  FFMA R15, R0, R2, RZ ;  /* 0x00000002000f7223 */ /* 0x000fc800000000ff */
[----:B------:R-:W-:-:S04]  /*0650*/  FFMA R12, R15, -R3, R2 ;  /* 0x800000030f0c7223 */ /* 0x000fc80000000002 */
[----:B------:R-:W-:Y:S01]  /*0660*/  FFMA R0, R0, R12, R15 ;  /* 0x0000000c00007223 */ /* 0x000fe2000000000f */
[----:B01----:R-:W-:Y:S06]  /*0670*/  @!P0 BRA `(.L_x_8) ;  /* 0x00000000000c8947 */ /* 0x003fec0003800000 */
[----:B------:R-:W-:Y:S01]  /*0680*/  IMAD.MOV.U32 R0, RZ, RZ, R2 ;  /* 0x000000ffff007224 */ /* 0x000fe200078e0002 */
[----:B------:R-:W-:-:S07]  /*0690*/  MOV R2, 0x6b0 ;  /* 0x000006b000027802 */ /* 0x000fce0000000f00 */
[----:B------:R-:W-:Y:S05]  /*06a0*/  CALL.REL.NOINC `($__internal_1_$__cuda_sm3x_div_rn_noftz_f32_slowpath) ;  /* 0x0000001000087944 */ /* 0x000fea0003c00000 */
.L_x_8:
[----:B------:R-:W-:Y:S05]  /*06b0*/  BSYNC.RECONVERGENT B0 ;  /* 0x0000000000007941 */ /* 0x000fea0003800200 */
.L_x_7:
[----:B------:R-:W0:Y:S01]  /*06c0*/  LDC.64 R2, c[0x0][0x388] ;  /* 0x0000e200ff027b82 */ /* 0x000e220000000a00 */
[----:B------:R-:W-:Y:S02]  /*06d0*/  R2UR UR4, R6 ;  /* 0x00000000060472ca */ /* 0x000fe400000e0000 */
[----:B------:R-:W-:Y:S01]  /*06e0*/  R2UR UR5, R7 ;  /* 0x00000000070572ca */ /* 0x000fe200000e0000 */
[----:B0-----:R-:W-:-:S12]  /*06f0*/  IMAD.WIDE R16, R16, 0x4, R2 ;  /* 0x0000000410107825 */ /* 0x001fd800078e0202 */
[----:B------:R-:W2:Y:S02]  /*0700*/  LDG.E R3, desc[UR4][R16.64] ;  /* 0x0000000410037981 */ /* 0x000ea4000c1e1900 */
[----:B--2---:R-:W-:-:S05]  /*0710*/  FADD R3, R3, -R0 ;  /* 0x8000000003037221 */ /* 0x004fca0000000000 */
[----:B------:R-:W-:Y:S01]  /*0720*/  STG.E desc[UR4][R16.64], R3 ;  /* 0x0000000310007986 */ /* 0x000fe2000c101904 */
[----:B------:R-:W-:Y:S05]  /*0730*/  EXIT ;  /* 0x000000000000794d */ /* 0x000fea0003800000 */
.L_x_2:
[----:B------:R-:W-:-:S13]  /*0740*/  ISETP.GE.AND P1, PT, R3, R19, PT ;  /* 0x000000130300720c */ /* 0x000fda0003f26270 */
[----:B------:R-:W-:Y:S05]  /*0750*/  @P1 EXIT ;  /* 0x000000000000194d */ /* 0x000fea0003800000 */
[----:B------:R-:W-:Y:S01]  /*0760*/  ISETP.GT.AND P1, PT, R2, R0, PT ;  /* 0x000000000200720c */ /* 0x000fe20003f24270 */
[----:B------:R-:W0:Y:S01]  /*0770*/  LDC.64 R12, c[0x0][0x380] ;  /* 0x0000e000ff0c7b82 */ /* 0x000e220000000a00 */
[----:B------:R-:W-:Y:S07]  /*0780*/  WARPSYNC.ALL ;  /* 0x0000000000007948 */ /* 0x000fee0003800000 */
[----:B------:R-:W-:Y:S01]  /*0790*/  BAR.SYNC.DEFER_BLOCKING 0x0 ;  /* 0x0000000000007b1d */ /* 0x000fe20000010000 */
[----:B------:R-:W-:-:S04]  /*07a0*/  ISETP.EQ.AND P1, PT, R17, RZ, !P1 ;  /* 0x000000ff1100720c */ /* 0x000fc80004f22270 */
[----:B------:R-:W-:-:S13]  /*07b0*/  ISETP.NE.AND P1, PT, R2, RZ, P1 ;  /* 0x000000ff0200720c */ /* 0x000fda0000f25270 */
[----:B------:R-:W-:Y:S01]  /*07c0*/  @P1 R2UR UR4, R6 ;  /* 0x00000000060412ca */ /* 0x000fe200000e0000 */
[----:B0-----:R-:W-:Y:S01]  /*07d0*/  IMAD.WIDE R4, R16, 0x4, R12 ;  /* 0x0000000410047825 */ /* 0x001fe200078e020c */
[----:B------:R-:W-:-:S13]  /*07e0*/  @P1 R2UR UR5, R7 ;  /* 0x00000000070512ca */ /* 0x000fda00000e0000 */
[----:B------:R-:W2:Y:S01]  /*07f0*/  @P1 LDG.E R3, desc[UR4][R4.64+0x4] ;  /* 0x0000040404031981 */ /* 0x000ea2000c1e1900 */
[----:B------:R-:W-:Y:S01]  /*0800*/  @P1 R2UR UR4, R6 ;  /* 0x00000000060412ca */ /* 0x000fe200000e0000 */
[----:B------:R-:W-:Y:S01]  /*0810*/  BSSY.RECONVERGENT B0, `(.L_x_9) ;  /* 0x0000026000007945 */ /* 0x000fe20003800200 */
[----:B------:R-:W-:Y:S01]  /*0820*/  @P1 R2UR UR5, R7 ;  /* 0x00000000070512ca */ /* 0x000fe200000e0000 */
[C---:B------:R-:W-:Y:S01]  /*0830*/  IMAD.WIDE.U32 R8, R16.reuse, 0x4, R12 ;  /* 0x0000000410087825 */ /* 0x040fe200078e000c */
[----:B------:R-:W-:-:S05]  /*0840*/  IADD3 R14, PT, PT, R16, -0x2, -R0 ;  /* 0xfffffffe100e7810 */ /* 0x000fca0007ffe800 */
[----:B------:R-:W-:-:S04]  /*0850*/  IMAD.WIDE R10, R14, 0x4, R12 ;  /* 0x000000040e0a7825 */ /* 0x000fc800078e020c */
[----:B--2---:R-:W-:Y:S01]  /*0860*/  @P1 FADD R15, -R3, -RZ ;  /* 0x800000ff030f1221 */ /* 0x004fe20000000100 */
[----:B------:R-:W-:-:S04]  /*0870*/  IMAD.IADD R3, R19, 0x1, R16 ;  /* 0x0000000113037824 */ /* 0x000fc800078e0210 */
[----:B------:R0:W-:Y:S01]  /*0880*/  @P1 STG.E desc[UR4][R4.64], R15 ;  /* 0x0000000f04001986 */ /* 0x0001e2000c101904 */
[----:B------:R-:W-:Y:S01]  /*0890*/  IMAD.WIDE R12, R3, 0x4, R12 ;  /* 0x00000004030c7825 */ /* 0x000fe200078e020c */
[----:B------:R-:W-:Y:S06]  /*08a0*/  @P1 BRA `(.L_x_10) ;  /* 0x0000000000701947 */ /* 0x000fec0003800000 */
[----:B0-----:R-:W-:-:S05]  /*08b0*/  VIADD R15, R0, 0x1 ;  /* 0x00000001000f7836 */ /* 0x001fca0000000000 */
[----:B------:R-:W-:-:S04]  /*08c0*/  ISETP.NE.AND P2, PT, R17, R15, PT ;  /* 0x0000000f1100720c */ /* 0x000fc80003f45270 */
[----:B------:R-:W-:-:S04]  /*08d0*/  ISETP.GT.OR P2, PT, R2, R0, P2 ;  /* 0x000000000200720c */ /* 0x000fc80001744670 */
[----:B------:R-:W-:-:S13]  /*08e0*/  ISETP.EQ.OR P2, PT, R2, RZ, P2 ;  /* 0x000000ff0200720c */ /* 0x000fda0001742670 */
[----:B------:R-:W-:Y:S05]  /*08f0*/  @P2 BRA `(.L_x_11) ;  /* 0x0000000000182947 */ /* 0x000fea0003800000 */
[----:B------:R-:W-:Y:S02]  /*0900*/  R2UR UR4, R6 ;  /* 0x00000000060472ca */ /* 0x000fe400000e0000 */
[----:B------:R-:W-:-:S13]  /*0910*/  R2UR UR5, R7 ;  /* 0x00000000070572ca */ /* 0x000fda00000e0000 */
[----:B------:R-:W2:Y:S02]  /*0920*/  LDG.E R15, desc[UR4][R4.64+-0x4] ;  /* 0xfffffc04040f7981 */ /* 0x000ea4000c1e1900 */
[----:B--2---:R-:W-:-:S05]  /*0930*/  FADD R15, -R15, -RZ ;  /* 0x800000ff0f0f7221 */ /* 0x004fca0000000100 */
[----:B------:R1:W-:Y:S01]  /*0940*/  STG.E desc[UR4][R4.64], R15 ;  /* 0x0000000f04007986 */ /* 0x0003e2000c101904 */
[----:B------:R-:W-:Y:S05]  /*0950*/  BRA `(.L_x_10) ;  /* 0x0000000000447947 */ /* 0x000fea0003800000 */
.L_x_11:
[----:B------:R-:W-:-:S04]  /*0960*/  ISETP.NE.OR P2, PT, R2, RZ, !P0 ;  /* 0x000000ff0200720c */ /* 0x000fc80004745670 */
[----:B------:R-:W-:-:S13]  /*0970*/  ISETP.GT.OR P2, PT, R17, R0, P2 ;  /* 0x000000001100720c */ /* 0x000fda0001744670 */
[----:B------:R-:W-:Y:S05]  /*0980*/  @P2 BRA `(.L_x_12) ;  /* 0x0000000000142947 */ /* 0x000fea0003800000 */
[----:B------:R-:W-:Y:S02]  /*0990*/  R2UR UR4, R6 ;  /* 0x00000000060472ca */ /* 0x000fe400000e0000 */
[----:B------:R-:W-:-:S13]  /*09a0*/  R2UR UR5, R7 ;  /* 0x00000000070572ca */ /* 0x000fda00000e0000 */
[----:B------:R-:W2:Y:S04]  /*09b0*/  LDG.E R15, desc[UR4][R12.64] ;  /* 0x000000040c0f7981 */ /* 0x000ea8000c1e1900 */
[----:B--2---:R2:W-:Y:S01]  /*09c0*/  STG.E desc[UR4][R8.64], R15 ;  /* 0x0000000f08007986 */ /* 0x0045e2000c101904 */
[----:B------:R-:W-:Y:S05]  /*09d0*/  BRA `(.L_x_10) ;  /* 0x0000000000247947 */ /* 0x000fea0003800000 */
.L_x_12:
[----:B------:R-:W-:-:S04]  /*09e0*/  ISETP.NE.AND P2, PT, R2, R15, PT ;  /* 0x0000000f0200720c */ /* 0x000fc80003f45270 */
[----:B------:R-:W-:-:S04]  /*09f0*/  ISETP.GT.OR P2, PT, R17, R0, P2 ;  /* 0x000000001100720c */ /* 0x000fc80001744670 */
[----:B------:R-:W-:-:S13]  /*0a00*/  ISETP.LT.OR P2, PT, R17, 0x1, P2 ;  /* 0x000000011100780c */ /* 0x000fda0001741670 */
[----:B------:R-:W-:Y:S05]  /*0a10*/  @P2 BRA `(.L_x_10) ;  /* 0x0000000000142947 */ /* 0x000fea0003800000 */
[----:B------:R-:W-:Y:S02]  /*0a20*/  R2UR UR4, R6 ;  /* 0x00000000060472ca */ /* 0x000fe400000e0000 */
[----:B------:R-:W-:-:S13]  /*0a30*/  R2UR UR5, R7 ;  /* 0x00000000070572ca */ /* 0x000fda00000e0000 */
[----:B------:R-:W2:Y:S01]  /*0a40*/  LDG.E R15, desc[UR4][R10.64] ;  /* 0x000000040a0f7981 */ /* 0x000ea2000c1e1900 */
[----:B------:R-:W-:-:S05]  /*0a50*/  IMAD.WIDE R20, R19, 0x4, R10 ;  /* 0x0000000413147825 */ /* 0x000fca00078e020a */
[----:B--2---:R3:W-:Y:S02]  /*0a60*/  STG.E desc[UR4][R20.64], R15 ;  /* 0x0000000f14007986 */ /* 0x0047e4000c101904 */
.L_x_10:
[----:B------:R-:W-:Y:S05]  /*0a70*/  BSYNC.RECONVERGENT B0 ;  /* 0x0000000000007941 */ /* 0x000fea0003800200 */
.L_x_9:
[----:B------:R-:W-:Y:S01]  /*0a80*/  LOP3.LUT P2, R18, R17, RZ, R2, 0xfa, !PT ;  /* 0x000000ff11127212 */ /* 0x000fe2000784fa02 */
[----:B------:R-:W-:-:S12]  /*0a90*/  BSSY.RECONVERGENT B0, `(.L_x_13) ;  /* 0x0000032000007945 */ /* 0x000fd80003800200 */
[----:B------:R-:W-:Y:S05]  /*0aa0*/  @P2 BRA `(.L_x_14) ;  /* 0x0000000000282947 */ /* 0x000fea0003800000 */
[C---:B------:R-:W-:Y:S02]  /*0ab0*/  R2UR UR6, R6.reuse ;  /* 0x00000000060672ca */ /* 0x040fe400000e0000 */
[C---:B------:R-:W-:Y:S02]  /*0ac0*/  R2UR UR7, R7.reuse ;  /* 0x00000000070772ca */ /* 0x040fe400000e0000 */
[----:B------:R-:W-:Y:S02]  /*0ad0*/  R2UR UR4, R6 ;  /* 0x00000000060472ca */ /* 0x000fe400000e0000 */
[----:B------:R-:W-:-:S09]  /*0ae0*/  R2UR UR5, R7 ;  /* 0x00000000070572ca */ /* 0x000fd200000e0000 */
[----:B------:R-:W4:Y:S04]  /*0af0*/  LDG.E R13, desc[UR6][R12.64] ;  /* 0x000000060c0d7981 */ /* 0x000f28000c1e1900 */
[----:B01----:R-:W4:Y:S02]  /*0b00*/  LDG.E R4, desc[UR4][R8.64+0x4] ;  /* 0x0000040408047981 */ /* 0x003f24000c1e1900 */
[----:B----4-:R-:W-:-:S04]  /*0b10*/  FADD R4, R4, R13 ;  /* 0x0000000d04047221 */ /* 0x010fc80000000000 */
[----:B------:R-:W-:-:S05]  /*0b20*/  FMUL R5, R4, 0.5 ;  /* 0x3f00000004057820 */ /* 0x000fca0000400000 */
[----:B------:R0:W-:Y:S01]  /*0b30*/  STG.E desc[UR4][R8.64], R5 ;  /* 0x0000000508007986 */ /* 0x0001e2000c101904 */
[----:B------:R-:W-:Y:S05]  /*0b40*/  BRA `(.L_x_15) ;  /* 0x0000000000987947 */ /* 0x000fea0003800000 */
.L_x_14:
[----:B--2---:R-:W-:-:S05]  /*0b50*/  VIADD R8, R0, 0x1 ;  /* 0x0000000100087836 */ /* 0x004fca0000000000 */
[----:B------:R-:W-:-:S04]  /*0b60*/  ISETP.NE.AND P2, PT, R2, R8, PT ;  /* 0x000000080200720c */ /* 0x000fc80003f45270 */
[----:B------:R-:W-:-:S13]  /*0b70*/  ISETP.NE.OR P3, PT, R17, RZ, P2 ;  /* 0x000000ff1100720c */ /* 0x000fda0001765670 */
[----:B------:R-:W-:Y:S05]  /*0b80*/  @P3 BRA `(.L_x_16) ;  /* 0x0000000000283947 */ /* 0x000fea0003800000 */
[C---:B------:R-:W-:Y:S02]  /*0b90*/  R2UR UR6, R6.reuse ;  /* 0x00000000060672ca */ /* 0x040fe400000e0000 */
[C---:B------:R-:W-:Y:S02]  /*0ba0*/  R2UR UR7, R7.reuse ;  /* 0x00000000070772ca */ /* 0x040fe400000e0000 */
[----:B------:R-:W-:Y:S02]  /*0bb0*/  R2UR UR4, R6 ;  /* 0x00000000060472ca */ /* 0x000fe400000e0000 */
[----:B------:R-:W-:-:S09]  /*0bc0*/  R2UR UR5, R7 ;  /* 0x00000000070572ca */ /* 0x000fd200000e0000 */
[----:B------:R-:W2:Y:S04]  /*0bd0*/  LDG.E R11, desc[UR6][R10.64] ;  /* 0x000000060a0b7981 */ /* 0x000ea8000c1e1900 */
[----:B------:R-:W2:Y:S02]  /*0be0*/  LDG.E R8, desc[UR4][R4.64+0x4] ;  /* 0x0000040404087981 */ /* 0x000ea4000c1e1900 */
[----:B--2---:R-:W-:-:S04]  /*0bf0*/  FADD R8, R8, R11 ;  /* 0x0000000b08087221 */ /* 0x004fc80000000000 */
[----:B------:R-:W-:-:S05]  /*0c00*/  FMUL R9, R8, 0.5 ;  /* 0x3f00000008097820 */ /* 0x000fca0000400000 */
[----:B------:R2:W-:Y:S01]  /*0c10*/  STG.E desc[UR4][R4.64], R9 ;  /* 0x0000000904007986 */ /* 0x0005e2000c101904 */
[----:B------:R-:W-:Y:S05]  /*0c20*/  BRA `(.L_x_15) ;  /* 0x0000000000607947 */ /* 0x000fea0003800000 */
.L_x_16:
        /* <DEDUP_REMOVED lines=13> */
.L_x_17:
[----:B------:R-:W-:-:S13]  /*0d00*/  ISETP.NE.OR P2, PT, R17, R8, P2 ;  /* 0x000000081100720c */ /* 0x000fda0001745670 */
        /* <DEDUP_REMOVED lines=9> */
[----:B------:R4:W-:Y:S02]  /*0da0*/  STG.E desc[UR4][R4.64], R9 ;  /* 0x0000000904007986 */ /* 0x0009e4000c101904 */
.L_x_15:
[----:B------:R-:W-:Y:S05]  /*0db0*/  BSYNC.RECONVERGENT B0 ;  /* 0x0000000000007941 */ /* 0x000fea0003800200 */
.L_x_13:
[----:B------:R-:W0:Y:S01]  /*0dc0*/  LDC.64 R10, c[0x0][0x388] ;  /* 0x0000e200ff0a7b82 */ /* 0x000e220000000a00 */
[----:B------:R-:W-:Y:S01]  /*0dd0*/  BSSY.RECONVERGENT B0, `(.L_x_18) ;  /* 0x0000028000007945 */ /* 0x000fe20003800200 */
[----:B0123--:R-:W-:-:S04]  /*0de0*/  IMAD.WIDE R14, R14, 0x4, R10 ;  /* 0x000000040e0e7825 */ /* 0x00ffc800078e020a */
[----:B----4-:R-:W-:-:S04]  /*0df0*/  IMAD.WIDE R4, R16, 0x4, R10 ;  /* 0x0000000410047825 */ /* 0x010fc800078e020a */
[----:B------:R-:W-:-:S04]  /*0e00*/  IMAD.WIDE.U32 R8, R16, 0x4, R10 ;  /* 0x0000000410087825 */ /* 0x000fc800078e000a */
[----:B------:R-:W-:Y:S01]  /*0e10*/  IMAD.WIDE R10, R3, 0x4, R10 ;  /* 0x00000004030a7825 */ /* 0x000fe200078e020a */
[----:B------:R-:W-:Y:S06]  /*0e20*/  @!P1 BRA `(.L_x_19) ;  /* 0x0000000000149947 */ /* 0x000fec0003800000 */
[----:B------:R-:W-:Y:S02]  /*0e30*/  R2UR UR4, R6 ;  /* 0x00000000060472ca */ /* 0x000fe400000e0000 */
[----:B------:R-:W-:-:S13]  /*0e40*/  R2UR UR5, R7 ;  /* 0x00000000070572ca */ /* 0x000fda00000e0000 */
[----:B------:R-:W2:Y:S04]  /*0e50*/  LDG.E R3, desc[UR4][R4.64+0x4] ;  /* 0x0000040404037981 */ /* 0x000ea8000c1e1900 */
[----:B--2---:R0:W-:Y:S01]  /*0e60*/  STG.E desc[UR4][R4.64], R3 ;  /* 0x0000000304007986 */ /* 0x0041e2000c101904 */
[----:B------:R-:W-:Y:S05]  /*0e70*/  BRA `(.L_x_20) ;  /* 0x0000000000747947 */ /* 0x000fea0003800000 */
.L_x_19:
[----:B------:R-:W-:-:S05]  /*0e80*/  VIADD R3, R0, 0x1 ;  /* 0x0000000100037836 */ /* 0x000fca0000000000 */
[----:B------:R-:W-:-:S04]  /*0e90*/  ISETP.NE.AND P1, PT, R17, R3, PT ;  /* 0x000000031100720c */ /* 0x000fc80003f25270 */
[----:B------:R-:W-:-:S04]  /*0ea0*/  ISETP.GT.OR P1, PT, R2, R0, P1 ;  /* 0x000000000200720c */ /* 0x000fc80000f24670 */
[----:B------:R-:W-:-:S13]  /*0eb0*/  ISETP.EQ.OR P1, PT, R2, RZ, P1 ;  /* 0x000000ff0200720c */ /* 0x000fda0000f22670 */
[----:B------:R-:W-:Y:S05]  /*0ec0*/  @P1 BRA `(.L_x_21) ;  /* 0x0000000000141947 */ /* 0x000fea0003800000 */
[----:B------:R-:W-:Y:S02]  /*0ed0*/  R2UR UR4, R6 ;  /* 0x00000000060472ca */ /* 0x000fe400000e0000 */
[----:B------:R-:W-:-:S13]  /*0ee0*/  R2UR UR5, R7 ;  /* 0x00000000070572ca */ /* 0x000fda00000e0000 */
[----:B------:R-:W2:Y:S04]  /*0ef0*/  LDG.E R3, desc[UR4][R4.64+-0x4] ;  /* 0xfffffc0404037981 */ /* 0x000ea8000c1e1900 */
[----:B--2---:R1:W-:Y:S01]  /*0f00*/  STG.E desc[UR4][R4.64], R3 ;  /* 0x0000000304007986 */ /* 0x0043e2000c101904 */
[----:B------:R-:W-:Y:S05]  /*0f10*/  BRA `(.L_x_20) ;  /* 0x00000000004c7947 */ /* 0x000fea0003800000 */
.L_x_21:
[----:B------:R-:W-:-:S04]  /*0f20*/  ISETP.NE.OR P0, PT, R2, RZ, !P0 ;  /* 0x000000ff0200720c */ /* 0x000fc80004705670 */
[----:B------:R-:W-:-:S13]  /*0f30*/  ISETP.GT.OR P0, PT, R17, R0, P0 ;  /* 0x000000001100720c */ /* 0x000fda0000704670 */
[----:B------:R-:W-:Y:S05]  /*0f40*/  @P0 BRA `(.L_x_22) ;  /* 0x0000000000180947 */ /* 0x000fea0003800000 */
[----:B------:R-:W-:Y:S02]  /*0f50*/  R2UR UR4, R6 ;  /* 0x00000000060472ca */ /* 0x000fe400000e0000 */
[----:B------:R-:W-:-:S13]  /*0f60*/  R2UR UR5, R7 ;  /* 0x00000000070572ca */ /* 0x000fda00000e0000 */
[----:B------:R-:W2:Y:S02]  /*0f70*/  LDG.E R3, desc[UR4][R10.64] ;  /* 0x000000040a037981 */ /* 0x000ea4000c1e1900 */
[----:B--2---:R-:W-:-:S05]  /*0f80*/  FADD R3, -R3, -RZ ;  /* 0x800000ff03037221 */ /* 0x004fca0000000100 */
[----:B------:R2:W-:Y:S01]  /*0f90*/  STG.E desc[UR4][R8.64], R3 ;  /* 0x0000000308007986 */ /* 0x0005e2000c101904 */
[----:B------:R-:W-:Y:S05]  /*0fa0*/  BRA `(.L_x_20) ;  /* 0x0000000000287947 */ /* 0x000fea0003800000 */
.L_x_22:
[----:B------:R-:W-:-:S04]  /*0fb0*/  ISETP.NE.AND P0, PT, R2, R3, PT ;  /* 0x000000030200720c */ /* 0x000fc80003f05270 */
[----:B------:R-:W-:-:S04]  /*0fc0*/  ISETP.GT.OR P0, PT, R17, R0, P0 ;  /* 0x000000001100720c */ /* 0x000fc80000704670 */
[----:B------:R-:W-:-:S13]  /*0fd0*/  ISETP.LT.OR P0, PT, R17, 0x1, P0 ;  /* 0x000000011100780c */ /* 0x000fda0000701670 */
[----:B------:R-:W-:Y:S05]  /*0fe0*/  @P0 BRA `(.L_x_20) ;  /* 0x0000000000180947 */ /* 0x000fea0003800000 */
[----:B------:R-:W-:Y:S02]  /*0ff0*/  R2UR UR4, R6 ;  /* 0x00000000060472ca */ /* 0x000fe400000e0000 */
[----:B------:R-:W-:-:S13]  /*1000*/  R2UR UR5, R7 ;  /* 0x00000000070572ca */ /* 0x000fda00000e0000 */
[----:B------:R-:W2:Y:S01]  /*1010*/  LDG.E R3, desc[UR4][R14.64] ;  /* 0x000000040e037981 */ /* 0x000ea2000c1e1900 */
[----:B------:R-:W-:-:S04]  /*1020*/  IMAD.WIDE R12, R19, 0x4, R14 ;  /* 0x00000004130c7825 */ /* 0x000fc800078e020e */
[----:B--2---:R-:W-:-:S05]  /*1030*/  FADD R3, -R3, -RZ ;  /* 0x800000ff03037221 */ /* 0x004fca0000000100 */
[----:B------:R3:W-:Y:S02]  /*1040*/  STG.E desc[UR4][R12.64], R3 ;  /* 0x000000030c007986 */ /* 0x0007e4000c101904 */
.L_x_20:
[----:B------:R-:W-:Y:S05]  /*1050*/  BSYNC.RECONVERGENT B0 ;  /* 0x0000000000007941 */ /* 0x000fea0003800200 */
.L_x_18:
[----:B------:R-:W-:-:S13]  /*1060*/  ISETP.NE.AND P0, PT, R18, RZ, PT ;  /* 0x000000ff1200720c */ /* 0x000fda0003f05270 */
[----:B------:R-:W-:Y:S05]  /*1070*/  @P0 BRA `(.L_x_23) ;  /* 0x0000000000280947 */ /* 0x000fea0003800000 */
[C---:B------:R-:W-:Y:S02]  /*1080*/  R2UR UR6, R6.reuse ;  /* 0x00000000060672ca */ /* 0x040fe400000e0000 */
[C---:B------:R-:W-:Y:S02]  /*1090*/  R2UR UR7, R7.reuse ;  /* 0x00000000070772ca */ /* 0x040fe400000e0000 */
[----:B------:R-:W-:Y:S02]  /*10a0*/  R2UR UR4, R6 ;  /* 0x00000000060472ca */ /* 0x000fe400000e0000 */
[----:B------:R-:W-:-:S09]  /*10b0*/  R2UR UR5, R7 ;  /* 0x00000000070572ca */ /* 0x000fd200000e0000 */
[----:B------:R-:W4:Y:S04]  /*10c0*/  LDG.E R11, desc[UR6][R10.64] ;  /* 0x000000060a0b7981 */ /* 0x000f28000c1e1900 */
[----:B------:R-:W4:Y:S02]  /*10d0*/  LDG.E R0, desc[UR4][R8.64+0x4] ;  /* 0x0000040408007981 */ /* 0x000f24000c1e1900 */
[----:B----4-:R-:W-:-:S04]  /*10e0*/  FADD R0, R0, R11 ;  /* 0x0000000b00007221 */ /* 0x010fc80000000000 */
[----:B0123--:R-:W-:-:S05]  /*10f0*/  FMUL R3, R0, 0.5 ;  /* 0x3f00000000037820 */ /* 0x00ffca0000400000 */
[----:B------:R-:W-:Y:S01]  /*1100*/  STG.E desc[UR4][R8.64], R3 ;  /* 0x0000000308007986 */ /* 0x000fe2000c101904 */
[----:B------:R-:W-:Y:S05]  /*1110*/  EXIT ;  /* 0x000000000000794d */ /* 0x000fea0003800000 */
.L_x_23:
[----:B------:R-:W-:-:S05]  /*1120*/  VIADD R0, R0, 0x1 ;  /* 0x0000000100007836 */ /* 0x000fca0000000000 */
[----:B------:R-:W-:-:S04]  /*1130*/  ISETP.NE.AND P0, PT, R2, R0, PT ;  /* 0x000000000200720c */ /* 0x000fc80003f05270 */
[----:B------:R-:W-:-:S13]  /*1140*/  ISETP.NE.OR P1, PT, R17, RZ, P0 ;  /* 0x000000ff1100720c */ /* 0x000fda0000725670 */
        /* <DEDUP_REMOVED lines=11> */
.L_x_24:
        /* <DEDUP_REMOVED lines=13> */
.L_x_25:
[----:B------:R-:W-:-:S13]  /*12d0*/  ISETP.NE.OR P0, PT, R17, R0, P0 ;  /* 0x000000001100720c */ /* 0x000fda0000705670 */
[----:B------:R-:W-:Y:S05]  /*12e0*/  @P0 EXIT ;  /* 0x000000000000094d */ /* 0x000fea0003800000 */
        /* <DEDUP_REMOVED lines=10> */
        .weak           $__internal_0_$__cuda_sm20_rcp_rn_f32_slowpath
        .type           $__internal_0_$__cuda_sm20_rcp_rn_f32_slowpath,@function
        .size           $__internal_0_$__cuda_sm20_rcp_rn_f32_slowpath,($__internal_1_$__cuda_sm3x_div_rn_noftz_f32_slowpath - $__internal_0_$__cuda_sm20_rcp_rn_f32_slowpath)
$__internal_0_$__cuda_sm20_rcp_rn_f32_slowpath:
[----:B------:R-:W-:-:S05]  /*1390*/  IMAD.SHL.U32 R3, R0, 0x2, RZ ;  /* 0x0000000200037824 */ /* 0x000fca00078e00ff */
[----:B------:R-:W-:-:S04]  /*13a0*/  SHF.R.U32.HI R3, RZ, 0x18, R3 ;  /* 0x00000018ff037819 */ /* 0x000fc80000011603 */
[----:B------:R-:W-:-:S13]  /*13b0*/  ISETP.NE.U32.AND P0, PT, R3, RZ, PT ;  /* 0x000000ff0300720c */ /* 0x000fda0003f05070 */
[----:B------:R-:W-:Y:S05]  /*13c0*/  @P0 BRA `(.L_x_26) ;  /* 0x00000000002c0947 */ /* 0x000fea0003800000 */
[----:B------:R-:W-:-:S05]  /*13d0*/  IMAD.SHL.U32 R3, R0, 0x2, RZ ;  /* 0x0000000200037824 */ /* 0x000fca00078e00ff */
[----:B------:R-:W-:-:S13]  /*13e0*/  ISETP.NE.AND P0, PT, R3, RZ, PT ;  /* 0x000000ff0300720c */ /* 0x000fda0003f05270 */
[----:B------:R2:W3:Y:S01]  /*13f0*/  @!P0 MUFU.RCP R3, R0 ;  /* 0x0000000000038308 */ /* 0x0004e20000001000 */
[----:B------:R-:W-:Y:S05]  /*1400*/  @!P0 BRA `(.L_x_27) ;  /* 0x0000000000a48947 */ /* 0x000fea0003800000 */
[----:B------:R-:W-:-:S04]  /*1410*/  FFMA R4, R0, 1.84467440737095516160e+19, RZ ;  /* 0x5f80000000047823 */ /* 0x000fc800000000ff */
[----:B---3--:R-:W2:Y:S02]  /*1420*/  MUFU.RCP R3, R4 ;  /* 0x0000000400037308 */ /* 0x008ea40000001000 */
[----:B--2---:R-:W-:-:S04]  /*1430*/  FFMA R0, R4, R3, -1 ;  /* 0xbf80000004007423 */ /* 0x004fc80000000003 */
[----:B------:R-:W-:-:S04]  /*1440*/  FADD.FTZ R0, -R0, -RZ ;  /* 0x800000ff00007221 */ /* 0x000fc80000010100 */
[----:B------:R-:W-:-:S04]  /*1450*/  FFMA R0, R3, R0, R3 ;  /* 0x0000000003007223 */ /* 0x000fc80000000003 */
[----:B------:R-:W-:Y:S01]  /*1460*/  FFMA R3, R0, 1.84467440737095516160e+19, RZ ;  /* 0x5f80000000037823 */ /* 0x000fe200000000ff */
[----:B------:R-:W-:Y:S06]  /*1470*/  BRA `(.L_x_27) ;  /* 0x0000000000887947 */ /* 0x000fec0003800000 */
.L_x_26:
[----:B------:R-:W-:-:S05]  /*1480*/  VIADD R4, R3, 0xffffff03 ;  /* 0xffffff0303047836 */ /* 0x000fca0000000000 */
[----:B------:R-:W-:-:S13]  /*1490*/  ISETP.GT.U32.AND P0, PT, R4, 0x1, PT ;  /* 0x000000010400780c */ /* 0x000fda0003f04070 */
[----:B------:R-:W-:Y:S05]  /*14a0*/  @P0 BRA `(.L_x_28) ;  /* 0x0000000000780947 */ /* 0x000fea0003800000 */
[----:B------:R-:W-:Y:S01]  /*14b0*/  LOP3.LUT R5, R0, 0x7fffff, RZ, 0xc0, !PT ;  /* 0x007fffff00057812 */ /* 0x000fe200078ec0ff */
[----:B------:R-:W-:-:S03]  /*14c0*/  IMAD.MOV.U32 R11, RZ, RZ, 0x3 ;  /* 0x00000003ff0b7424 */ /* 0x000fc600078e00ff */
[----:B------:R-:W-:Y:S02]  /*14d0*/  LOP3.LUT R5, R5, 0x3f800000, RZ, 0xfc, !PT ;  /* 0x3f80000005057812 */ /* 0x000fe400078efcff */
[----:B------:R-:W-:Y:S02]  /*14e0*/  SHF.L.U32 R12, R11, R4, RZ ;  /* 0x000000040b0c7219 */ /* 0x000fe400000006ff */
[----:B------:R-:W0:Y:S02]  /*14f0*/  MUFU.RCP R8, R5 ;  /* 0x0000000500087308 */ /* 0x000e240000001000 */
[----:B0-----:R-:W-:-:S04]  /*1500*/  FFMA R9, R5, R8, -1 ;  /* 0xbf80000005097423 */ /* 0x001fc80000000008 */
[----:B------:R-:W-:-:S04]  /*1510*/  FADD.FTZ R9, -R9, -RZ ;  /* 0x800000ff09097221 */ /* 0x000fc80000010100 */
[CCC-:B------:R-:W-:Y:S01]  /*1520*/  FFMA.RM R10, R8.reuse, R9.reuse, R8.reuse ;  /* 0x00000009080a7223 */ /* 0x1c0fe20000004008 */
[----:B------:R-:W-:-:S04]  /*1530*/  FFMA.RP R9, R8, R9, R8 ;  /* 0x0000000908097223 */ /* 0x000fc80000008008 */
[C---:B------:R-:W-:Y:S02]  /*1540*/  LOP3.LUT R8, R10.reuse, 0x7fffff, RZ, 0xc0, !PT ;  /* 0x007fffff0a087812 */ /* 0x040fe400078ec0ff */
[----:B------:R-:W-:Y:S02]  /*1550*/  FSETP.NEU.FTZ.AND P0, PT, R10, R9, PT ;  /* 0x000000090a00720b */ /* 0x000fe40003f1d000 */
[----:B------:R-:W-:Y:S02]  /*1560*/  LOP3.LUT R9, R8, 0x800000, RZ, 0xfc, !PT ;  /* 0x0080000008097812 */ /* 0x000fe400078efcff */
[----:B------:R-:W-:Y:S02]  /*1570*/  SEL R8, RZ, 0xffffffff, !P0 ;  /* 0xffffffffff087807 */ /* 0x000fe40004000000 */
[----:B------:R-:W-:-:S03]  /*1580*/  LOP3.LUT R5, R12, R9, RZ, 0xc0, !PT ;  /* 0x000000090c057212 */ /* 0x000fc600078ec0ff */
[----:B------:R-:W-:Y:S01]  /*1590*/  IMAD.MOV R8, RZ, RZ, -R8 ;  /* 0x000000ffff087224 */ /* 0x000fe200078e0a08 */
[----:B------:R-:W-:-:S04]  /*15a0*/  SHF.R.U32.HI R5, RZ, R4, R5 ;  /* 0x00000004ff057219 */ /* 0x000fc80000011605 */
[----:B------:R-:W-:Y:S02]  /*15b0*/  LOP3.LUT P1, RZ, R8, R4, R9, 0xf8, !PT ;  /* 0x0000000408ff7212 */ /* 0x000fe4000782f809 */
[C---:B------:R-:W-:Y:S02]  /*15c0*/  LOP3.LUT P0, RZ, R5.reuse, 0x1, RZ, 0xc0, !PT ;  /* 0x0000000105ff7812 */ /* 0x040fe4000780c0ff */
[----:B------:R-:W-:-:S04]  /*15d0*/  LOP3.LUT P2, RZ, R5, 0x2, RZ, 0xc0, !PT ;  /* 0x0000000205ff7812 */ /* 0x000fc8000784c0ff */
[----:B------:R-:W-:Y:S02]  /*15e0*/  PLOP3.LUT P0, PT, P0, P1, P2, 0xe0, 0x0 ;  /* 0x000000000000781c */ /* 0x000fe40000703c20 */
[----:B------:R-:W-:Y:S02]  /*15f0*/  LOP3.LUT P1, RZ, R0, 0x7fffff, RZ, 0xc0, !PT ;  /* 0x007fffff00ff7812 */ /* 0x000fe4000782c0ff */
[----:B------:R-:W-:-:S05]  /*1600*/  SEL R4, RZ, 0x1, !P0 ;  /* 0x00000001ff047807 */ /* 0x000fca0004000000 */
[----:B------:R-:W-:-:S05]  /*1610*/  IMAD.MOV R4, RZ, RZ, -R4 ;  /* 0x000000ffff047224 */ /* 0x000fca00078e0a04 */
[----:B------:R-:W-:Y:S01]  /*1620*/  ISETP.GE.AND P0, PT, R4, RZ, PT ;  /* 0x000000ff0400720c */ /* 0x000fe20003f06270 */
[----:B------:R-:W-:-:S05]  /*1630*/  VIADD R4, R3, 0xffffff04 ;  /* 0xffffff0403047836 */ /* 0x000fca0000000000 */
[----:B------:R-:W-:-:S07]  /*1640*/  SHF.R.U32.HI R3, RZ, R4, R9 ;  /* 0x00000004ff037219 */ /* 0x000fce0000011609 */
[----:B------:R-:W-:-:S04]  /*1650*/  @!P0 VIADD R3, R3, 0x1 ;  /* 0x0000000103038836 */ /* 0x000fc80000000000 */
[----:B------:R-:W-:-:S05]  /*1660*/  @!P1 IMAD.SHL.U32 R3, R3, 0x2, RZ ;  /* 0x0000000203039824 */ /* 0x000fca00078e00ff */
[----:B------:R-:W-:Y:S01]  /*1670*/  LOP3.LUT R3, R3, 0x80000000, R0, 0xf8, !PT ;  /* 0x8000000003037812 */ /* 0x000fe200078ef800 */
[----:B------:R-:W-:Y:S06]  /*1680*/  BRA `(.L_x_27) ;  /* 0x0000000000047947 */ /* 0x000fec0003800000 */
.L_x_28:
[----:B------:R0:W1:Y:S02]  /*1690*/  MUFU.RCP R3, R0 ;  /* 0x0000000000037308 */ /* 0x0000640000001000 */
.L_x_27:
[----:B0123--:R-:W-:Y:S02]  /*16a0*/  IMAD.MOV.U32 R0, RZ, RZ, R3 ;  /* 0x000000ffff007224 */ /* 0x00ffe400078e0003 */
[----:B------:R-:W-:-:S04]  /*16b0*/  IMAD.MOV.U32 R3, RZ, RZ, 0x0 ;  /* 0x00000000ff037424 */ /* 0x000fc800078e00ff */
[----:B------:R-:W-:Y:S05]  /*16c0*/  RET.REL.NODEC R2 `(_Z12projectOnGPUPfS_S_) ;  /* 0xffffffe8024c7950 */ /* 0x000fea0003c3ffff */
        .weak           $__internal_1_$__cuda_sm3x_div_rn_noftz_f32_slowpath
        .type           $__internal_1_$__cuda_sm3x_div_rn_noftz_f32_slowpath,@function
        .size           $__internal_1_$__cuda_sm3x_div_rn_noftz_f32_slowpath,(.L_x_109 - $__internal_1_$__cuda_sm3x_div_rn_noftz_f32_slowpath)
$__internal_1_$__cuda_sm3x_div_rn_noftz_f32_slowpath:
[--C-:B------:R-:W-:Y:S01]  /*16d0*/  SHF.R.U32.HI R9, RZ, 0x17, R3.reuse ;  /* 0x00000017ff097819 */ /* 0x100fe20000011603 */
[----:B------:R-:W-:Y:S01]  /*16e0*/  BSSY.RECONVERGENT B1, `(.L_x_29) ;  /* 0x0000063000017945 */ /* 0x000fe20003800200 */
[----:B------:R-:W-:Y:S01]  /*16f0*/  SHF.R.U32.HI R8, RZ, 0x17, R0 ;  /* 0x00000017ff087819 */ /* 0x000fe20000011600 */
[----:B------:R-:W-:Y:S01]  /*1700*/  IMAD.MOV.U32 R11, RZ, RZ, R3 ;  /* 0x000000ffff0b7224 */ /* 0x000fe200078e0003 */
[----:B------:R-:W-:Y:S02]  /*1710*/  LOP3.LUT R9, R9, 0xff, RZ, 0xc0, !PT ;  /* 0x000000ff09097812 */ /* 0x000fe400078ec0ff */
[----:B------:R-:W-:-:S03]  /*1720*/  LOP3.LUT R14, R8, 0xff, RZ, 0xc0, !PT ;  /* 0x000000ff080e7812 */ /* 0x000fc600078ec0ff */
[----:B------:R-:W-:Y:S02]  /*1730*/  VIADD R12, R9, 0xffffffff ;  /* 0xffffffff090c7836 */ /* 0x000fe40000000000 */
[----:B------:R-:W-:-:S03]  /*1740*/  VIADD R10, R14, 0xffffffff ;  /* 0xffffffff0e0a7836 */ /* 0x000fc60000000000 */
[----:B------:R-:W-:-:S04]  /*1750*/  ISETP.GT.U32.AND P0, PT, R12, 0xfd, PT ;  /* 0x000000fd0c00780c */ /* 0x000fc80003f04070 */
[----:B------:R-:W-:-:S13]  /*1760*/  ISETP.GT.U32.OR P0, PT, R10, 0xfd, P0 ;  /* 0x000000fd0a00780c */ /* 0x000fda0000704470 */
[----:B------:R-:W-:Y:S01]  /*1770*/  @!P0 IMAD.MOV.U32 R8, RZ, RZ, RZ ;  /* 0x000000ffff088224 */ /* 0x000fe200078e00ff */
[----:B------:R-:W-:Y:S06]  /*1780*/  @!P0 BRA `(.L_x_30) ;  /* 0x00000000005c8947 */ /* 0x000fec0003800000 */
[----:B------:R-:W-:Y:S02]  /*1790*/  FSETP.GTU.FTZ.AND P0, PT, |R0|, +INF , PT ;  /* 0x7f8000000000780b */ /* 0x000fe40003f1c200 */
[----:B------:R-:W-:-:S04]  /*17a0*/  FSETP.GTU.FTZ.AND P1, PT, |R3|, +INF , PT ;  /* 0x7f8000000300780b */ /* 0x000fc80003f3c200 */
[----:B------:R-:W-:-:S13]  /*17b0*/  PLOP3.LUT P0, PT, P0, P1, PT, 0xf8, 0x8f ;  /* 0x00000000008f781c */ /* 0x000fda0000703f70 */
[----:B------:R-:W-:Y:S05]  /*17c0*/  @P0 BRA `(.L_x_31) ;  /* 0x00000004004c0947 */ /* 0x000fea0003800000 */
[----:B------:R-:W-:-:S13]  /*17d0*/  LOP3.LUT P0, RZ, R11, 0x7fffffff, R0, 0xc8, !PT ;  /* 0x7fffffff0bff7812 */ /* 0x000fda000780c800 */
[----:B------:R-:W-:Y:S05]  /*17e0*/  @!P0 BRA `(.L_x_32) ;  /* 0x00000004003c8947 */ /* 0x000fea0003800000 */
[C---:B------:R-:W-:Y:S02]  /*17f0*/  FSETP.NEU.FTZ.AND P1, PT, |R0|.reuse, +INF , PT ;  /* 0x7f8000000000780b */ /* 0x040fe40003f3d200 */
[----:B------:R-:W-:Y:S02]  /*1800*/  FSETP.NEU.FTZ.AND P2, PT, |R3|, +INF , PT ;  /* 0x7f8000000300780b */ /* 0x000fe40003f5d200 */
[----:B------:R-:W-:-:S11]  /*1810*/  FSETP.NEU.FTZ.AND P0, PT, |R0|, +INF , PT ;  /* 0x7f8000000000780b */ /* 0x000fd60003f1d200 */
[----:B------:R-:W-:Y:S05]  /*1820*/  @!P2 BRA !P1, `(.L_x_32) ;  /* 0x00000004002ca947 */ /* 0x000fea0004800000 */
[----:B------:R-:W-:-:S04]  /*1830*/  LOP3.LUT P1, RZ, R0, 0x7fffffff, RZ, 0xc0, !PT ;  /* 0x7fffffff00ff7812 */ /* 0x000fc8000782c0ff */
[----:B------:R-:W-:-:S13]  /*1840*/  PLOP3.LUT P1, PT, P2, P1, PT, 0x2f, 0xf2 ;  /* 0x0000000000f2781c */ /* 0x000fda0001722577 */
[----:B------:R-:W-:Y:S05]  /*1850*/  @P1 BRA `(.L_x_33) ;  /* 0x0000000400181947 */ /* 0x000fea0003800000 */
[----:B------:R-:W-:-:S04]  /*1860*/  LOP3.LUT P1, RZ, R11, 0x7fffffff, RZ, 0xc0, !PT ;  /* 0x7fffffff0bff7812 */ /* 0x000fc8000782c0ff */
[----:B------:R-:W-:-:S13]  /*1870*/  PLOP3.LUT P0, PT, P0, P1, PT, 0x2f, 0xf2 ;  /* 0x0000000000f2781c */ /* 0x000fda0000702577 */
[----:B------:R-:W-:Y:S05]  /*1880*/  @P0 BRA `(.L_x_34) ;  /* 0x0000000400000947 */ /* 0x000fea0003800000 */
[----:B------:R-:W-:Y:S02]  /*1890*/  ISETP.GE.AND P0, PT, R10, RZ, PT ;  /* 0x000000ff0a00720c */ /* 0x000fe40003f06270 */
[----:B------:R-:W-:-:S11]  /*18a0*/  ISETP.GE.AND P1, PT, R12, RZ, PT ;  /* 0x000000ff0c00720c */ /* 0x000fd60003f26270 */
[----:B------:R-:W-:Y:S02]  /*18b0*/  @P0 IMAD.MOV.U32 R8, RZ, RZ, RZ ;  /* 0x000000ffff080224 */ /* 0x000fe400078e00ff */
[----:B------:R-:W-:Y:S01]  /*18c0*/  @!P0 FFMA R0, R0, 1.84467440737095516160e+19, RZ ;  /* 0x5f80000000008823 */ /* 0x000fe200000000ff */
[----:B------:R-:W-:Y:S02]  /*18d0*/  @!P0 IMAD.MOV.U32 R8, RZ, RZ, -0x40 ;  /* 0xffffffc0ff088424 */ /* 0x000fe400078e00ff */
[----:B------:R-:W-:Y:S02]  /*18e0*/  @!P1 FFMA R11, R3, 1.84467440737095516160e+19, RZ ;  /* 0x5f800000030b9823 */ /* 0x000fe400000000ff */
[----:B------:R-:W-:-:S07]  /*18f0*/  @!P1 VIADD R8, R8, 0x40 ;  /* 0x0000004008089836 */ /* 0x000fce0000000000 */
.L_x_30:
[----:B------:R-:W-:Y:S01]  /*1900*/  LEA R10, R9, 0xc0800000, 0x17 ;  /* 0xc0800000090a7811 */ /* 0x000fe200078eb8ff */
[----:B------:R-:W-:Y:S04]  /*1910*/  BSSY.RECONVERGENT B2, `(.L_x_35) ;  /* 0x0000036000027945 */ /* 0x000fe80003800200 */
[----:B------:R-:W-:Y:S02]  /*1920*/  IMAD.IADD R11, R11, 0x1, -R10 ;  /* 0x000000010b0b7824 */ /* 0x000fe400078e0a0a */
[----:B------:R-:W-:Y:S02]  /*1930*/  VIADD R10, R14, 0xffffff81 ;  /* 0xffffff810e0a7836 */ /* 0x000fe40000000000 */
[----:B------:R0:W1:Y:S01]  /*1940*/  MUFU.RCP R12, R11 ;  /* 0x0000000b000c7308 */ /* 0x0000620000001000 */
[----:B------:R-:W-:Y:S01]  /*1950*/  FADD.FTZ R13, -R11, -RZ ;  /* 0x800000ff0b0d7221 */ /* 0x000fe20000010100 */
[C---:B------:R-:W-:Y:S01]  /*1960*/  IMAD R0, R10.reuse, -0x800000, R0 ;  /* 0xff8000000a007824 */ /* 0x040fe200078e0200 */
[----:B0-----:R-:W-:-:S05]  /*1970*/  IADD3 R11, PT, PT, R10, 0x7f, -R9 ;  /* 0x0000007f0a0b7810 */ /* 0x001fca0007ffe809 */
[----:B------:R-:W-:Y:S02]  /*1980*/  IMAD.IADD R11, R11, 0x1, R8 ;  /* 0x000000010b0b7824 */ /* 0x000fe400078e0208 */
[----:B-1----:R-:W-:-:S04]  /*1990*/  FFMA R15, R12, R13, 1 ;  /* 0x3f8000000c0f7423 */ /* 0x002fc8000000000d */
[----:B------:R-:W-:-:S04]  /*19a0*/  FFMA R17, R12, R15, R12 ;  /* 0x0000000f0c117223 */ /* 0x000fc8000000000c */
[----:B------:R-:W-:-:S04]  /*19b0*/  FFMA R12, R0, R17, RZ ;  /* 0x00000011000c7223 */ /* 0x000fc800000000ff */
[----:B------:R-:W-:-:S04]  /*19c0*/  FFMA R15, R13, R12, R0 ;  /* 0x0000000c0d0f7223 */ /* 0x000fc80000000000 */
[----:B------:R-:W-:-:S04]  /*19d0*/  FFMA R12, R17, R15, R12 ;  /* 0x0000000f110c7223 */ /* 0x000fc8000000000c */
[----:B------:R-:W-:-:S04]  /*19e0*/  FFMA R13, R13, R12, R0 ;  /* 0x0000000c0d0d7223 */ /* 0x000fc80000000000 */
[----:B------:R-:W-:-:S05]  /*19f0*/  FFMA R0, R17, R13, R12 ;  /* 0x0000000d11007223 */ /* 0x000fca000000000c */
[----:B------:R-:W-:-:S04]  /*1a00*/  SHF.R.U32.HI R9, RZ, 0x17, R0 ;  /* 0x00000017ff097819 */ /* 0x000fc80000011600 */
[----:B------:R-:W-:-:S05]  /*1a10*/  LOP3.LUT R9, R9, 0xff, RZ, 0xc0, !PT ;  /* 0x000000ff09097812 */ /* 0x000fca00078ec0ff */
[----:B------:R-:W-:-:S04]  /*1a20*/  IMAD.IADD R14, R9, 0x1, R11 ;  /* 0x00000001090e7824 */ /* 0x000fc800078e020b */
[----:B------:R-:W-:-:S05]  /*1a30*/  VIADD R8, R14, 0xffffffff ;  /* 0xffffffff0e087836 */ /* 0x000fca0000000000 */
[----:B------:R-:W-:-:S13]  /*1a40*/  ISETP.GE.U32.AND P0, PT, R8, 0xfe, PT ;  /* 0x000000fe0800780c */ /* 0x000fda0003f06070 */
[----:B------:R-:W-:Y:S05]  /*1a50*/  @!P0 BRA `(.L_x_36) ;  /* 0x0000000000808947 */ /* 0x000fea0003800000 */
[----:B------:R-:W-:-:S13]  /*1a60*/  ISETP.GT.AND P0, PT, R14, 0xfe, PT ;  /* 0x000000fe0e00780c */ /* 0x000fda0003f04270 */
[----:B------:R-:W-:Y:S05]  /*1a70*/  @P0 BRA `(.L_x_37) ;  /* 0x00000000006c0947 */ /* 0x000fea0003800000 */
[----:B------:R-:W-:-:S13]  /*1a80*/  ISETP.GE.AND P0, PT, R14, 0x1, PT ;  /* 0x000000010e00780c */ /* 0x000fda0003f06270 */
[----:B------:R-:W-:Y:S05]  /*1a90*/  @P0 BRA `(.L_x_38) ;  /* 0x0000000000740947 */ /* 0x000fea0003800000 */
[----:B------:R-:W-:Y:S02]  /*1aa0*/  ISETP.GE.AND P0, PT, R14, -0x18, PT ;  /* 0xffffffe80e00780c */ /* 0x000fe40003f06270 */
[----:B------:R-:W-:-:S11]  /*1ab0*/  LOP3.LUT R0, R0, 0x80000000, RZ, 0xc0, !PT ;  /* 0x8000000000007812 */ /* 0x000fd600078ec0ff */
[----:B------:R-:W-:Y:S05]  /*1ac0*/  @!P0 BRA `(.L_x_38) ;  /* 0x0000000000688947 */ /* 0x000fea0003800000 */
[CCC-:B------:R-:W-:Y:S01]  /*1ad0*/  FFMA.RZ R8, R17.reuse, R13.reuse, R12.reuse ;  /* 0x0000000d11087223 */ /* 0x1c0fe2000000c00c */
[C---:B------:R-:W-:Y:S02]  /*1ae0*/  VIADD R11, R14.reuse, 0x20 ;  /* 0x000000200e0b7836 */ /* 0x040fe40000000000 */
[CCC-:B------:R-:W-:Y:S01]  /*1af0*/  FFMA.RM R9, R17.reuse, R13.reuse, R12.reuse ;  /* 0x0000000d11097223 */ /* 0x1c0fe2000000400c */
[----:B------:R-:W-:Y:S02]  /*1b00*/  ISETP.NE.AND P2, PT, R14, RZ, PT ;  /* 0x000000ff0e00720c */ /* 0x000fe40003f45270 */
[----:B------:R-:W-:Y:S01]  /*1b10*/  LOP3.LUT R10, R8, 0x7fffff, RZ, 0xc0, !PT ;  /* 0x007fffff080a7812 */ /* 0x000fe200078ec0ff */
[----:B------:R-:W-:Y:S01]  /*1b20*/  FFMA.RP R8, R17, R13, R12 ;  /* 0x0000000d11087223 */ /* 0x000fe2000000800c */
[----:B------:R-:W-:Y:S01]  /*1b30*/  IMAD.MOV R12, RZ, RZ, -R14 ;  /* 0x000000ffff0c7224 */ /* 0x000fe200078e0a0e */
[----:B------:R-:W-:Y:S02]  /*1b40*/  ISETP.NE.AND P1, PT, R14, RZ, PT ;  /* 0x000000ff0e00720c */ /* 0x000fe40003f25270 */
[----:B------:R-:W-:-:S02]  /*1b50*/  LOP3.LUT R10, R10, 0x800000, RZ, 0xfc, !PT ;  /* 0x008000000a0a7812 */ /* 0x000fc400078efcff */
[----:B------:R-:W-:Y:S02]  /*1b60*/  FSETP.NEU.FTZ.AND P0, PT, R8, R9, PT ;  /* 0x000000090800720b */ /* 0x000fe40003f1d000 */
[----:B------:R-:W-:Y:S02]  /*1b70*/  SHF.L.U32 R11, R10, R11, RZ ;  /* 0x0000000b0a0b7219 */ /* 0x000fe400000006ff */
[----:B------:R-:W-:Y:S02]  /*1b80*/  SEL R9, R12, RZ, P2 ;  /* 0x000000ff0c097207 */ /* 0x000fe40001000000 */
[----:B------:R-:W-:Y:S02]  /*1b90*/  ISETP.NE.AND P1, PT, R11, RZ, P1 ;  /* 0x000000ff0b00720c */ /* 0x000fe40000f25270 */
[----:B------:R-:W-:Y:S02]  /*1ba0*/  SHF.R.U32.HI R9, RZ, R9, R10 ;  /* 0x00000009ff097219 */ /* 0x000fe4000001160a */
[----:B------:R-:W-:-:S02]  /*1bb0*/  PLOP3.LUT P0, PT, P0, P1, PT, 0xf8, 0x8f ;  /* 0x00000000008f781c */ /* 0x000fc40000703f70 */
[----:B------:R-:W-:Y:S02]  /*1bc0*/  SHF.R.U32.HI R11, RZ, 0x1, R9 ;  /* 0x00000001ff0b7819 */ /* 0x000fe40000011609 */
[----:B------:R-:W-:-:S04]  /*1bd0*/  SEL R8, RZ, 0x1, !P0 ;  /* 0x00000001ff087807 */ /* 0x000fc80004000000 */
[----:B------:R-:W-:-:S04]  /*1be0*/  LOP3.LUT R8, R8, 0x1, R11, 0xf8, !PT ;  /* 0x0000000108087812 */ /* 0x000fc800078ef80b */
[----:B------:R-:W-:-:S05]  /*1bf0*/  LOP3.LUT R8, R8, R9, RZ, 0xc0, !PT ;  /* 0x0000000908087212 */ /* 0x000fca00078ec0ff */
[----:B------:R-:W-:-:S05]  /*1c00*/  IMAD.IADD R11, R11, 0x1, R8 ;  /* 0x000000010b0b7824 */ /* 0x000fca00078e0208 */
[----:B------:R-:W-:Y:S01]  /*1c10*/  LOP3.LUT R0, R11, R0, RZ, 0xfc, !PT ;  /* 0x000000000b007212 */ /* 0x000fe200078efcff */
[----:B------:R-:W-:Y:S06]  /*1c20*/  BRA `(.L_x_38) ;  /* 0x0000000000107947 */ /* 0x000fec0003800000 */
.L_x_37:
[----:B------:R-:W-:-:S04]  /*1c30*/  LOP3.LUT R0, R0, 0x80000000, RZ, 0xc0, !PT ;  /* 0x8000000000007812 */ /* 0x000fc800078ec0ff */
[----:B------:R-:W-:Y:S01]  /*1c40*/  LOP3.LUT R0, R0, 0x7f800000, RZ, 0xfc, !PT ;  /* 0x7f80000000007812 */ /* 0x000fe200078efcff */
[----:B------:R-:W-:Y:S06]  /*1c50*/  BRA `(.L_x_38) ;  /* 0x0000000000047947 */ /* 0x000fec0003800000 */
.L_x_36:
[----:B------:R-:W-:-:S07]  /*1c60*/  IMAD R0, R11, 0x800000, R0 ;  /* 0x008000000b007824 */ /* 0x000fce00078e0200 */
.L_x_38:
[----:B------:R-:W-:Y:S05]  /*1c70*/  BSYNC.RECONVERGENT B2 ;  /* 0x0000000000027941 */ /* 0x000fea0003800200 */
.L_x_35:
[----:B------:R-:W-:Y:S05]  /*1c80*/  BRA `(.L_x_39) ;  /* 0x0000000000207947 */ /* 0x000fea0003800000 */
.L_x_34:
[----:B------:R-:W-:-:S04]  /*1c90*/  LOP3.LUT R0, R11, 0x80000000, R0, 0x48, !PT ;  /* 0x800000000b007812 */ /* 0x000fc800078e4800 */
[----:B------:R-:W-:Y:S01]  /*1ca0*/  LOP3.LUT R0, R0, 0x7f800000, RZ, 0xfc, !PT ;  /* 0x7f80000000007812 */ /* 0x000fe200078efcff */
[----:B------:R-:W-:Y:S06]  /*1cb0*/  BRA `(.L_x_39) ;  /* 0x0000000000147947 */ /* 0x000fec0003800000 */
.L_x_33:
[----:B------:R-:W-:Y:S01]  /*1cc0*/  LOP3.LUT R0, R11, 0x80000000, R0, 0x48, !PT ;  /* 0x800000000b007812 */ /* 0x000fe200078e4800 */
[----:B------:R-:W-:Y:S06]  /*1cd0*/  BRA `(.L_x_39) ;  /* 0x00000000000c7947 */ /* 0x000fec0003800000 */
.L_x_32:
[----:B------:R-:W0:Y:S01]  /*1ce0*/  MUFU.RSQ R0, -QNAN ;  /* 0xffc0000000007908 */ /* 0x000e220000001400 */
[----:B------:R-:W-:Y:S05]  /*1cf0*/  BRA `(.L_x_39) ;  /* 0x0000000000047947 */ /* 0x000fea0003800000 */
.L_x_31:
[----:B------:R-:W-:-:S07]  /*1d00*/  FADD.FTZ R0, R0, R3 ;  /* 0x0000000300007221 */ /* 0x000fce0000010000 */
.L_x_39:
[----:B------:R-:W-:Y:S05]  /*1d10*/  BSYNC.RECONVERGENT B1 ;  /* 0x0000000000017941 */ /* 0x000fea0003800200 */
.L_x_29:
[----:B------:R-:W-:Y:S02]  /*1d20*/  IMAD.MOV.U32 R8, RZ, RZ, R2 ;  /* 0x000000ffff087224 */ /* 0x000fe400078e0002 */
[----:B------:R-:W-:-:S04]  /*1d30*/  IMAD.MOV.U32 R9, RZ, RZ, 0x0 ;  /* 0x00000000ff097424 */ /* 0x000fc800078e00ff */
[----:B0-----:R-:W-:Y:S05]  /*1d40*/  RET.REL.NODEC R8 `(_Z12projectOnGPUPfS_S_) ;  /* 0xffffffe008ac7950 */ /* 0x001fea0003c3ffff */
.L_x_40:
[----:B------:R-:W-:-:S00]  /*1d50*/  BRA `(.L_x_40) ;  /* 0xfffffffc00fc7947 */ /* 0x000fc0000383ffff */
[----:B------:R-:W-:-:S00]  /*1d60*/  NOP ;  /* 0x0000000000007918 */ /* 0x000fc00000000000 */
        /* <DEDUP_REMOVED lines=9> */
.L_x_109:


//--------------------- .text._Z33computeDivergenceAndPressureOnGPUiPfS_S_S_ --------------------------
	.section	.text._Z33computeDivergenceAndPressureOnGPUiPfS_S_S_,"ax",@progbits
	.align	128
        .global         _Z33computeDivergenceAndPressureOnGPUiPfS_S_S_
        .type           _Z33computeDivergenceAndPressureOnGPUiPfS_S_S_,@function
        .size           _Z33computeDivergenceAndPressureOnGPUiPfS_S_S_,(.L_x_110 - _Z33computeDivergenceAndPressureOnGPUiPfS_S_S_)
        .other          _Z33computeDivergenceAndPressureOnGPUiPfS_S_S_,@"STO_CUDA_ENTRY STV_DEFAULT"
_Z33computeDivergenceAndPressureOnGPUiPfS_S_S_:
.text._Z33computeDivergenceAndPressureOnGPUiPfS_S_S_:
[----:B------:R-:W0:Y:S01]  /*0000*/  LDC R1, c[0x0][0x37c] ;  /* 0x0000df00ff017b82 */ /* 0x000e220000000800 */
[----:B------:R-:W1:Y:S01]  /*0010*/  S2R R2, SR_TID.Y ;  /* 0x0000000000027919 */ /* 0x000e620000002200 */
[----:B------:R-:W2:Y:S06]  /*0020*/  LDCU UR6, c[0x0][0x2fc] ;  /* 0x00005f80ff0677ac */ /* 0x000eac0008000800 */
[----:B------:R-:W3:Y:S01]  /*0030*/  LDC R0, c[0x0][0x360] ;  /* 0x0000d800ff007b82 */ /* 0x000ee20000000800 */
[----:B0-----:R-:W-:Y:S01]  /*0040*/  VIADD R1, R1, 0xfffffff0 ;  /* 0xfffffff001017836 */ /* 0x001fe20000000000 */
[----:B------:R-:W3:Y:S01]  /*0050*/  S2R R17, SR_TID.X ;  /* 0x0000000000117919 */ /* 0x000ee20000002100 */
[----:B------:R-:W0:Y:S01]  /*0060*/  LDCU UR36, c[0x3][URZ] ;  /* 0x00c00000ff2477ac */ /* 0x000e220008000800 */
[----:B------:R-:W-:Y:S01]  /*0070*/  BSSY.RECONVERGENT B6, `(.L_x_41) ;  /* 0x0000018000067945 */ /* 0x000fe20003800200 */
[----:B------:R-:W4:Y:S03]  /*0080*/  LDCU UR5, c[0x0][0x2f8] ;  /* 0x00005f00ff0577ac */ /* 0x000f260008000800 */
[----:B------:R-:W1:Y:S08]  /*0090*/  S2UR UR7, SR_CTAID.Y ;  /* 0x00000000000779c3 */ /* 0x000e700000002600 */
[----:B------:R-:W1:Y:S01]  /*00a0*/  LDC R3, c[0x0][0x364] ;  /* 0x0000d900ff037b82 */ /* 0x000e620000000800 */
[----:B0-----:R-:W-:-:S07]  /*00b0*/  UIADD3 UR36, UPT, UPT, UR36, 0x2, URZ ;  /* 0x0000000224247890 */ /* 0x001fce000fffe0ff */
[----:B------:R-:W3:Y:S01]  /*00c0*/  S2UR UR4, SR_CTAID.X ;  /* 0x00000000000479c3 */ /* 0x000ee20000002500 */
[----:B----4-:R-:W-:-:S05]  /*00d0*/  IADD3 R6, P1, PT, R1, UR5, RZ ;  /* 0x0000000501067c10 */ /* 0x010fca000ff3e0ff */
[----:B--2---:R-:W-:Y:S02]  /*00e0*/  IMAD.X R7, RZ, RZ, UR6, P1 ;  /* 0x00000006ff077e24 */ /* 0x004fe400088e06ff */
[----:B-1----:R-:W-:Y:S02]  /*00f0*/  IMAD R2, R3, UR7, R2 ;  /* 0x0000000703027c24 */ /* 0x002fe4000f8e0202 */
[----:B---3--:R-:W-:Y:S01]  /*0100*/  IMAD R17, R0, UR4, R17 ;  /* 0x0000000400117c24 */ /* 0x008fe2000f8e0211 */
[----:B------:R-:W-:-:S03]  /*0110*/  UIMAD UR4, UR36, UR36, URZ ;  /* 0x00000024240472a4 */ /* 0x000fc6000f8e02ff */
[----:B------:R-:W-:-:S05]  /*0120*/  IMAD R16, R2, UR36, R17 ;  /* 0x0000002402107c24 */ /* 0x000fca000f8e0211 */
[C---:B------:R-:W-:Y:S02]  /*0130*/  ISETP.GT.AND P0, PT, R16.reuse, UR4, PT ;  /* 0x0000000410007c0c */ /* 0x040fe4000bf04270 */
        /* <DEDUP_REMOVED lines=11> */
.L_x_42:
[----:B------:R-:W-:Y:S05]  /*01f0*/  BSYNC.RECONVERGENT B6 ;  /* 0x0000000000067941 */ /* 0x000fea0003800200 */
.L_x_41:
        /* <DEDUP_REMOVED lines=13> */
[----:B------:R-:W-:Y:S05]  /*02d0*/  CALL.REL.NOINC `($__internal_2_$__cuda_sm20_rcp_rn_f32_slowpath) ;  /* 0x00000010008c7944 */ /* 0x000fea0003c00000 */
[----:B------:R-:W-:Y:S05]  /*02e0*/  BRA `(.L_x_45) ;  /* 0x0000000000107947 */ /* 0x000fea0003800000 */
.L_x_44:
[----:B------:R-:W0:Y:S02]  /*02f0*/  MUFU.RCP R3, R0 ;  /* 0x0000000000037308 */ /* 0x000e240000001000 */
[----:B0-----:R-:W-:-:S04]  /*0300*/  FFMA R2, R0, R3, -1 ;  /* 0xbf80000000027423 */ /* 0x001fc80000000003 */
[----:B------:R-:W-:-:S04]  /*0310*/  FADD.FTZ R2, -R2, -RZ ;  /* 0x800000ff02027221 */ /* 0x000fc80000010100 */
[----:B------:R-:W-:-:S07]  /*0320*/  FFMA R12, R3, R2, R3 ;  /* 0x00000002030c7223 */ /* 0x000fce0000000003 */
.L_x_45:
[----:B------:R-:W0:Y:S01]  /*0330*/  LDC.64 R4, c[0x0][0x388] ;  /* 0x0000e200ff047b82 */ /* 0x000e220000000a00 */
[----:B------:R-:W-:Y:S01]  /*0340*/  R2UR UR4, R14 ;  /* 0x000000000e0472ca */ /* 0x000fe200000e0000 */
[----:B------:R-:W-:Y:S01]  /*0350*/  VIADD R7, R16, UR36 ;  /* 0x0000002410077c36 */ /* 0x000fe20008000000 */
[C---:B------:R-:W-:Y:S02]  /*0360*/  R2UR UR5, R15.reuse ;  /* 0x000000000f0572ca */ /* 0x040fe400000e0000 */
[C---:B------:R-:W-:Y:S02]  /*0370*/  R2UR UR6, R14.reuse ;  /* 0x000000000e0672ca */ /* 0x040fe400000e0000 */
[C---:B------:R-:W-:Y:S01]  /*0380*/  R2UR UR7, R15.reuse ;  /* 0x000000000f0772ca */ /* 0x040fe200000e0000 */
[----:B------:R-:W1:Y:S01]  /*0390*/  LDC R3, c[0x3][RZ] ;  /* 0x00c00000ff037b82 */ /* 0x000e620000000800 */
[----:B------:R-:W-:Y:S02]  /*03a0*/  R2UR UR8, R14 ;  /* 0x000000000e0872ca */ /* 0x000fe400000e0000 */
[----:B------:R-:W-:-:S02]  /*03b0*/  R2UR UR9, R15 ;  /* 0x000000000f0972ca */ /* 0x000fc400000e0000 */
[----:B------:R-:W-:Y:S02]  /*03c0*/  R2UR UR10, R14 ;  /* 0x000000000e0a72ca */ /* 0x000fe400000e0000 */
[----:B------:R-:W-:Y:S01]  /*03d0*/  R2UR UR11, R15 ;  /* 0x000000000f0b72ca */ /* 0x000fe200000e0000 */
[----:B------:R-:W2:Y:S01]  /*03e0*/  LDC.64 R8, c[0x0][0x390] ;  /* 0x0000e400ff087b82 */ /* 0x000ea20000000a00 */
[----:B0-----:R-:W-:-:S07]  /*03f0*/  IMAD.WIDE R4, R16, 0x4, R4 ;  /* 0x0000000410047825 */ /* 0x001fce00078e0204 */
[----:B------:R-:W0:Y:S01]  /*0400*/  LDC.64 R10, c[0x0][0x3a0] ;  /* 0x0000e800ff0a7b82 */ /* 0x000e220000000a00 */
[----:B------:R-:W3:Y:S01]  /*0410*/  LDG.E R0, desc[UR4][R4.64+0x4] ;  /* 0x0000040404007981 */ /* 0x000ee2000c1e1900 */
[----:B-1----:R-:W-:-:S03]  /*0420*/  IADD3 R3, PT, PT, R16, -0x2, -R3 ;  /* 0xfffffffe10037810 */ /* 0x002fc60007ffe803 */
[----:B------:R0:W3:Y:S01]  /*0430*/  LDG.E R13, desc[UR6][R4.64+-0x4] ;  /* 0xfffffc06040d7981 */ /* 0x0000e2000c1e1900 */
[----:B--2---:R-:W-:-:S04]  /*0440*/  IMAD.WIDE R6, R7, 0x4, R8 ;  /* 0x0000000407067825 */ /* 0x004fc800078e0208 */
[----:B------:R-:W-:Y:S02]  /*0450*/  IMAD.WIDE R8, R3, 0x4, R8 ;  /* 0x0000000403087825 */ /* 0x000fe400078e0208 */
[----:B------:R-:W2:Y:S01]  /*0460*/  LDG.E R7, desc[UR8][R6.64] ;  /* 0x0000000806077981 */ /* 0x000ea2000c1e1900 */
[----:B------:R-:W1:Y:S03]  /*0470*/  LDC.64 R2, c[0x0][0x398] ;  /* 0x0000e600ff027b82 */ /* 0x000e660000000a00 */
[----:B------:R-:W4:Y:S01]  /*0480*/  LDG.E R9, desc[UR10][R8.64] ;  /* 0x0000000a08097981 */ /* 0x000f22000c1e1900 */
[----:B------:R-:W-:Y:S01]  /*0490*/  FMUL R12, R12, -0.5 ;  /* 0xbf0000000c0c7820 */ /* 0x000fe20000400000 */
[----:B0-----:R-:W-:-:S04]  /*04a0*/  IMAD.WIDE R4, R16, 0x4, R10 ;  /* 0x0000000410047825 */ /* 0x001fc800078e020a */
[----:B-1----:R-:W-:-:S04]  /*04b0*/  IMAD.WIDE R2, R16, 0x4, R2 ;  /* 0x0000000410027825 */ /* 0x002fc800078e0202 */
[----:B---3--:R-:W-:-:S04]  /*04c0*/  FADD R0, R0, -R13 ;  /* 0x8000000d00007221 */ /* 0x008fc80000000000 */
[----:B--2---:R-:W-:-:S04]  /*04d0*/  FADD R0, R0, R7 ;  /* 0x0000000700007221 */ /* 0x004fc80000000000 */
[----:B----4-:R-:W-:-:S04]  /*04e0*/  FADD R13, R0, -R9 ;  /* 0x80000009000d7221 */ /* 0x010fc80000000000 */
[----:B------:R-:W-:-:S05]  /*04f0*/  FMUL R13, R12, R13 ;  /* 0x0000000d0c0d7220 */ /* 0x000fca0000400000 */
[----:B------:R-:W-:Y:S04]  /*0500*/  STG.E desc[UR4][R4.64], R13 ;  /* 0x0000000d04007986 */ /* 0x000fe8000c101904 */
[----:B------:R-:W-:Y:S01]  /*0510*/  STG.E desc[UR6][R2.64], RZ ;  /* 0x000000ff02007986 */ /* 0x000fe2000c101906 */
[----:B------:R-:W-:Y:S05]  /*0520*/  EXIT ;  /* 0x000000000000794d */ /* 0x000fea0003800000 */
.L_x_43:
[----:B------:R-:W-:-:S13]  /*0530*/  ISETP.GE.AND P1, PT, R3, UR36, PT ;  /* 0x0000002403007c0c */ /* 0x000fda000bf26270 */
[----:B------:R-:W-:Y:S05]  /*0540*/  @P1 EXIT ;  /* 0x000000000000194d */ /* 0x000fea0003800000 */
[----:B------:R-:W-:Y:S05]  /*0550*/  WARPSYNC.ALL ;  /* 0x0000000000007948 */ /* 0x000fea0003800000 */
[----:B------:R-:W-:Y:S01]  /*0560*/  ISETP.GT.AND P1, PT, R2, R0, PT ;  /* 0x000000000200720c */ /* 0x000fe20003f24270 */
[----:B------:R-:W0:Y:S08]  /*0570*/  LDC.64 R10, c[0x0][0x398] ;  /* 0x0000e600ff0a7b82 */ /* 0x000e300000000a00 */
[----:B------:R-:W-:Y:S01]  /*0580*/  BAR.SYNC.DEFER_BLOCKING 0x0 ;  /* 0x0000000000007b1d */ /* 0x000fe20000010000 */
[----:B------:R-:W-:Y:S01]  /*0590*/  ISETP.EQ.AND P1, PT, R17, RZ, !P1 ;  /* 0x000000ff1100720c */ /* 0x000fe20004f22270 */
[C---:B------:R-:W-:Y:S01]  /*05a0*/  VIADD R3, R16.reuse, UR36 ;  /* 0x0000002410037c36 */ /* 0x040fe20008000000 */
[----:B------:R-:W-:-:S02]  /*05b0*/  IADD3 R8, PT, PT, R16, -0x2, -R0 ;  /* 0xfffffffe10087810 */ /* 0x000fc40007ffe800 */
[----:B------:R-:W-:Y:S01]  /*05c0*/  ISETP.NE.AND P1, PT, R2, RZ, P1 ;  /* 0x000000ff0200720c */ /* 0x000fe20000f25270 */
[----:B------:R-:W-:Y:S02]  /*05d0*/  BSSY.RECONVERGENT B0, `(.L_x_46) ;  /* 0x0000042000007945 */ /* 0x000fe40003800200 */
[----:B0-----:R-:W-:-:S04]  /*05e0*/  IMAD.WIDE R6, R8, 0x4, R10 ;  /* 0x0000000408067825 */ /* 0x001fc800078e020a */
[----:B------:R-:W-:-:S04]  /*05f0*/  IMAD.WIDE.U32 R12, R16, 0x4, R10 ;  /* 0x00000004100c7825 */ /* 0x000fc800078e000a */
[----:B------:R-:W-:Y:S02]  /*0600*/  IMAD.WIDE R4, R3, 0x4, R10 ;  /* 0x0000000403047825 */ /* 0x000fe400078e020a */
[----:B------:R-:W-:Y:S05]  /*0610*/  @!P1 BRA `(.L_x_47) ;  /* 0x0000000000349947 */ /* 0x000fea0003800000 */
[----:B------:R-:W0:Y:S01]  /*0620*/  LDC R9, c[0x0][0x380] ;  /* 0x0000e000ff097b82 */ /* 0x000e220000000800 */
[----:B------:R-:W-:Y:S01]  /*0630*/  IMAD.WIDE R18, R16, 0x4, R10 ;  /* 0x0000000410127825 */ /* 0x000fe200078e020a */
[----:B0-----:R-:W-:-:S13]  /*0640*/  ISETP.NE.AND P2, PT, R9, 0x1, PT ;  /* 0x000000010900780c */ /* 0x001fda0003f45270 */
[C---:B------:R-:W-:Y:S02]  /*0650*/  @!P2 R2UR UR4, R14.reuse ;  /* 0x000000000e04a2ca */ /* 0x040fe400000e0000 */
[C---:B------:R-:W-:Y:S02]  /*0660*/  @!P2 R2UR UR5, R15.reuse ;  /* 0x000000000f05a2ca */ /* 0x040fe400000e0000 */
[----:B------:R-:W-:Y:S02]  /*0670*/  @P2 R2UR UR6, R14 ;  /* 0x000000000e0622ca */ /* 0x000fe400000e0000 */
[----:B------:R-:W-:-:S09]  /*0680*/  @P2 R2UR UR7, R15 ;  /* 0x000000000f0722ca */ /* 0x000fd200000e0000 */
[----:B------:R-:W2:Y:S04]  /*0690*/  @!P2 LDG.E R9, desc[UR4][R18.64+0x4] ;  /* 0x000004041209a981 */ /* 0x000ea8000c1e1900 */
[----:B------:R-:W3:Y:S01]  /*06a0*/  @P2 LDG.E R21, desc[UR6][R18.64+0x4] ;  /* 0x0000040612152981 */ /* 0x000ee2000c1e1900 */
[----:B--2---:R-:W-:-:S05]  /*06b0*/  @!P2 FADD R9, -R9, -RZ ;  /* 0x800000ff0909a221 */ /* 0x004fca0000000100 */
[----:B------:R0:W-:Y:S04]  /*06c0*/  @!P2 STG.E desc[UR4][R18.64], R9 ;  /* 0x000000091200a986 */ /* 0x0001e8000c101904 */
[----:B---3--:R0:W-:Y:S01]  /*06d0*/  @P2 STG.E desc[UR6][R18.64], R21 ;  /* 0x0000001512002986 */ /* 0x0081e2000c101906 */
[----:B------:R-:W-:Y:S05]  /*06e0*/  BRA `(.L_x_48) ;  /* 0x0000000000c07947 */ /* 0x000fea0003800000 */
.L_x_47:
[----:B------:R-:W-:-:S05]  /*06f0*/  VIADD R9, R0, 0x1 ;  /* 0x0000000100097836 */ /* 0x000fca0000000000 */
[----:B------:R-:W-:-:S04]  /*0700*/  ISETP.NE.AND P2, PT, R17, R9, PT ;  /* 0x000000091100720c */ /* 0x000fc80003f45270 */
[----:B------:R-:W-:-:S04]  /*0710*/  ISETP.GT.OR P2, PT, R2, R0, P2 ;  /* 0x000000000200720c */ /* 0x000fc80001744670 */
[----:B------:R-:W-:-:S13]  /*0720*/  ISETP.EQ.OR P2, PT, R2, RZ, P2 ;  /* 0x000000ff0200720c */ /* 0x000fda0001742670 */
[----:B------:R-:W-:Y:S05]  /*0730*/  @P2 BRA `(.L_x_49) ;  /* 0x0000000000342947 */ /* 0x000fea0003800000 */
        /* <DEDUP_REMOVED lines=13> */
.L_x_49:
[----:B------:R-:W-:-:S04]  /*0810*/  ISETP.NE.OR P2, PT, R2, RZ, !P0 ;  /* 0x000000ff0200720c */ /* 0x000fc80004745670 */
[----:B------:R-:W-:-:S13]  /*0820*/  ISETP.GT.OR P2, PT, R17, R0, P2 ;  /* 0x000000001100720c */ /* 0x000fda0001744670 */
[----:B------:R-:W-:Y:S05]  /*0830*/  @P2 BRA `(.L_x_50) ;  /* 0x0000000000382947 */ /* 0x000fea0003800000 */
[----:B------:R-:W0:Y:S02]  /*0840*/  LDC R9, c[0x0][0x380] ;  /* 0x0000e000ff097b82 */ /* 0x000e240000000800 */
[----:B0-----:R-:W-:-:S13]  /*0850*/  ISETP.NE.AND P2, PT, R9, 0x2, PT ;  /* 0x000000020900780c */ /* 0x001fda0003f45270 */
[----:B------:R-:W-:Y:S02]  /*0860*/  @!P2 R2UR UR4, R14 ;  /* 0x000000000e04a2ca */ /* 0x000fe400000e0000 */
[----:B------:R-:W-:-:S13]  /*0870*/  @!P2 R2UR UR5, R15 ;  /* 0x000000000f05a2ca */ /* 0x000fda00000e0000 */
[----:B------:R-:W2:Y:S01]  /*0880*/  @!P2 LDG.E R9, desc[UR4][R4.64] ;  /* 0x000000040409a981 */ /* 0x000ea2000c1e1900 */
[----:B------:R-:W-:Y:S02]  /*0890*/  @P2 R2UR UR6, R14 ;  /* 0x000000000e0622ca */ /* 0x000fe400000e0000 */
[----:B------:R-:W-:Y:S01]  /*08a0*/  @P2 R2UR UR7, R15 ;  /* 0x000000000f0722ca */ /* 0x000fe200000e0000 */
[----:B--2---:R-:W-:-:S05]  /*08b0*/  @!P2 FADD R19, -R9, -RZ ;  /* 0x800000ff0913a221 */ /* 0x004fca0000000100 */
[----:B------:R2:W-:Y:S07]  /*08c0*/  @!P2 STG.E desc[UR4][R12.64], R19 ;  /* 0x000000130c00a986 */ /* 0x0005ee000c101904 */
[----:B------:R-:W3:Y:S01]  /*08d0*/  @P2 LDG.E R9, desc[UR6][R4.64] ;  /* 0x0000000604092981 */ /* 0x000ee2000c1e1900 */
[----:B------:R-:W-:Y:S02]  /*08e0*/  @P2 R2UR UR4, R14 ;  /* 0x000000000e0422ca */ /* 0x000fe400000e0000 */
[----:B------:R-:W-:-:S13]  /*08f0*/  @P2 R2UR UR5, R15 ;  /* 0x000000000f0522ca */ /* 0x000fda00000e0000 */
[----:B---3--:R2:W-:Y:S01]  /*0900*/  @P2 STG.E desc[UR4][R12.64], R9 ;  /* 0x000000090c002986 */ /* 0x0085e2000c101904 */
[----:B------:R-:W-:Y:S05]  /*0910*/  BRA `(.L_x_48) ;  /* 0x0000000000347947 */ /* 0x000fea0003800000 */
.L_x_50:
[----:B------:R-:W-:-:S04]  /*0920*/  ISETP.NE.AND P2, PT, R2, R9, PT ;  /* 0x000000090200720c */ /* 0x000fc80003f45270 */
[----:B------:R-:W-:-:S04]  /*0930*/  ISETP.GT.OR P2, PT, R17, R0, P2 ;  /* 0x000000001100720c */ /* 0x000fc80001744670 */
[----:B------:R-:W-:-:S13]  /*0940*/  ISETP.LT.OR P2, PT, R17, 0x1, P2 ;  /* 0x000000011100780c */ /* 0x000fda0001741670 */
[----:B------:R-:W-:Y:S05]  /*0950*/  @P2 BRA `(.L_x_48) ;  /* 0x0000000000242947 */ /* 0x000fea0003800000 */
[----:B------:R-:W-:Y:S01]  /*0960*/  R2UR UR4, R14 ;  /* 0x000000000e0472ca */ /* 0x000fe200000e0000 */
[----:B------:R-:W0:Y:S01]  /*0970*/  LDC R9, c[0x0][0x380] ;  /* 0x0000e000ff097b82 */ /* 0x000e220000000800 */
[----:B------:R-:W-:-:S13]  /*0980*/  R2UR UR5, R15 ;  /* 0x000000000f0572ca */ /* 0x000fda00000e0000 */
[----:B------:R-:W2:Y:S01]  /*0990*/  LDG.E R20, desc[UR4][R6.64] ;  /* 0x0000000406147981 */ /* 0x000ea2000c1e1900 */
[----:B------:R-:W-:Y:S01]  /*09a0*/  IMAD.WIDE R18, R16, 0x4, R10 ;  /* 0x0000000410127825 */ /* 0x000fe200078e020a */
[----:B0-----:R-:W-:-:S13]  /*09b0*/  ISETP.NE.AND P2, PT, R9, 0x2, PT ;  /* 0x000000020900780c */ /* 0x001fda0003f45270 */
[----:B--2---:R-:W-:Y:S01]  /*09c0*/  @!P2 FADD R9, -R20, -RZ ;  /* 0x800000ff1409a221 */ /* 0x004fe20000000100 */
[----:B------:R-:W-:-:S05]  /*09d0*/  @P2 IMAD.MOV.U32 R9, RZ, RZ, R20 ;  /* 0x000000ffff092224 */ /* 0x000fca00078e0014 */
[----:B------:R3:W-:Y:S02]  /*09e0*/  STG.E desc[UR4][R18.64], R9 ;  /* 0x0000000912007986 */ /* 0x0007e4000c101904 */
.L_x_48:
[----:B------:R-:W-:Y:S05]  /*09f0*/  BSYNC.RECONVERGENT B0 ;  /* 0x0000000000007941 */ /* 0x000fea0003800200 */
.L_x_46:
[----:B01-3--:R-:W-:Y:S01]  /*0a00*/  LOP3.LUT P2, R18, R17, RZ, R2, 0xfa, !PT ;  /* 0x000000ff11127212 */ /* 0x00bfe2000784fa02 */
[----:B------:R-:W-:-:S12]  /*0a10*/  BSSY.RECONVERGENT B0, `(.L_x_51) ;  /* 0x0000035000007945 */ /* 0x000fd80003800200 */
[----:B------:R-:W-:Y:S05]  /*0a20*/  @P2 BRA `(.L_x_52) ;  /* 0x0000000000282947 */ /* 0x000fea0003800000 */
[C---:B------:R-:W-:Y:S02]  /*0a30*/  R2UR UR6, R14.reuse ;  /* 0x000000000e0672ca */ /* 0x040fe400000e0000 */
[C---:B------:R-:W-:Y:S02]  /*0a40*/  R2UR UR7, R15.reuse ;  /* 0x000000000f0772ca */ /* 0x040fe400000e0000 */
[----:B------:R-:W-:Y:S02]  /*0a50*/  R2UR UR4, R14 ;  /* 0x000000000e0472ca */ /* 0x000fe400000e0000 */
[----:B------:R-:W-:-:S09]  /*0a60*/  R2UR UR5, R15 ;  /* 0x000000000f0572ca */ /* 0x000fd200000e0000 */
[----:B------:R-:W3:Y:S04]  /*0a70*/  LDG.E R5, desc[UR6][R4.64] ;  /* 0x0000000604057981 */ /* 0x000ee8000c1e1900 */
[----:B------:R-:W3:Y:S02]  /*0a80*/  LDG.E R6, desc[UR4][R12.64+0x4] ;  /* 0x000004040c067981 */ /* 0x000ee4000c1e1900 */
[----:B---3--:R-:W-:-:S04]  /*0a90*/  FADD R6, R6, R5 ;  /* 0x0000000506067221 */ /* 0x008fc80000000000 */
[----:B------:R-:W-:-:S05]  /*0aa0*/  FMUL R7, R6, 0.5 ;  /* 0x3f00000006077820 */ /* 0x000fca0000400000 */
[----:B------:R3:W-:Y:S01]  /*0ab0*/  STG.E desc[UR4][R12.64], R7 ;  /* 0x000000070c007986 */ /* 0x0007e2000c101904 */
[----:B------:R-:W-:Y:S05]  /*0ac0*/  BRA `(.L_x_53) ;  /* 0x0000000000a47947 */ /* 0x000fea0003800000 */
.L_x_52:
[----:B--2---:R-:W-:-:S05]  /*0ad0*/  VIADD R12, R0, 0x1 ;  /* 0x00000001000c7836 */ /* 0x004fca0000000000 */
[----:B------:R-:W-:-:S04]  /*0ae0*/  ISETP.NE.AND P2, PT, R2, R12, PT ;  /* 0x0000000c0200720c */ /* 0x000fc80003f45270 */
[----:B------:R-:W-:-:S13]  /*0af0*/  ISETP.NE.OR P3, PT, R17, RZ, P2 ;  /* 0x000000ff1100720c */ /* 0x000fda0001765670 */
[----:B------:R-:W-:Y:S05]  /*0b00*/  @P3 BRA `(.L_x_54) ;  /* 0x00000000002c3947 */ /* 0x000fea0003800000 */
[----:B------:R-:W-:Y:S01]  /*0b10*/  R2UR UR6, R14 ;  /* 0x000000000e0672ca */ /* 0x000fe200000e0000 */
[----:B------:R-:W-:Y:S01]  /*0b20*/  IMAD.WIDE R10, R16, 0x4, R10 ;  /* 0x00000004100a7825 */ /* 0x000fe200078e020a */
        /* <DEDUP_REMOVED lines=9> */
.L_x_54:
        /* <DEDUP_REMOVED lines=14> */
.L_x_55:
[----:B------:R-:W-:-:S13]  /*0ca0*/  ISETP.NE.OR P2, PT, R17, R12, P2 ;  /* 0x0000000c1100720c */ /* 0x000fda0001745670 */
        /* <DEDUP_REMOVED lines=11> */
.L_x_53:
[----:B------:R-:W-:Y:S05]  /*0d60*/  BSYNC.RECONVERGENT B0 ;  /* 0x0000000000007941 */ /* 0x000fea0003800200 */
.L_x_51:
[----:B-12---:R-:W1:Y:S01]  /*0d70*/  LDC.64 R4, c[0x0][0x3a0] ;  /* 0x0000e800ff047b82 */ /* 0x006e620000000a00 */
[----:B------:R-:W-:Y:S01]  /*0d80*/  BSSY.RECONVERGENT B0, `(.L_x_56) ;  /* 0x0000042000007945 */ /* 0x000fe20003800200 */
[----:B-1----:R-:W-:-:S04]  /*0d90*/  IMAD.WIDE R8, R8, 0x4, R4 ;  /* 0x0000000408087825 */ /* 0x002fc800078e0204 */
[----:B0--3--:R-:W-:-:S04]  /*0da0*/  IMAD.WIDE R6, R3, 0x4, R4 ;  /* 0x0000000403067825 */ /* 0x009fc800078e0204 */
[----:B------:R-:W-:Y:S01]  /*0db0*/  IMAD.WIDE.U32 R10, R16, 0x4, R4 ;  /* 0x00000004100a7825 */ /* 0x000fe200078e0004 */
[----:B------:R-:W-:Y:S06]  /*0dc0*/  @!P1 BRA `(.L_x_57) ;  /* 0x0000000000349947 */ /* 0x000fec0003800000 */
        /* <DEDUP_REMOVED lines=13> */
.L_x_57:
        /* <DEDUP_REMOVED lines=18> */
.L_x_59:
        /* <DEDUP_REMOVED lines=17> */
.L_x_60:
        /* <DEDUP_REMOVED lines=13> */
.L_x_58:
[----:B------:R-:W-:Y:S05]  /*11a0*/  BSYNC.RECONVERGENT B0 ;  /* 0x0000000000007941 */ /* 0x000fea0003800200 */
.L_x_56:
        /* <DEDUP_REMOVED lines=12> */
.L_x_61:
[----:B------:R-:W-:-:S05]  /*1270*/  VIADD R0, R0, 0x1 ;  /* 0x0000000100007836 */ /* 0x000fca0000000000 */
        /* <DEDUP_REMOVED lines=14> */
.L_x_62:
        /* <DEDUP_REMOVED lines=14> */
.L_x_63:
[----:B------:R-:W-:-:S13]  /*1440*/  ISETP.NE.OR P0, PT, R17, R0, P0 ;  /* 0x000000001100720c */ /* 0x000fda0000705670 */
[----:B------:R-:W-:Y:S05]  /*1450*/  @P0 EXIT ;  /* 0x000000000000094d */ /* 0x000fea0003800000 */
        /* <DEDUP_REMOVED lines=11> */
        .weak           $__internal_2_$__cuda_sm20_rcp_rn_f32_slowpath
        .type           $__internal_2_$__cuda_sm20_rcp_rn_f32_slowpath,@function
        .size           $__internal_2_$__cuda_sm20_rcp_rn_f32_slowpath,(.L_x_110 - $__internal_2_$__cuda_sm20_rcp_rn_f32_slowpath)
$__internal_2_$__cuda_sm20_rcp_rn_f32_slowpath:
        /* <DEDUP_REMOVED lines=15> */
.L_x_64:
        /* <DEDUP_REMOVED lines=33> */
.L_x_66:
[----:B------:R0:W1:Y:S02]  /*1810*/  MUFU.RCP R3, R0 ;  /* 0x0000000000037308 */ /* 0x0000640000001000 */
.L_x_65:
[----:B-1-3--:R-:W-:Y:S02]  /*1820*/  IMAD.MOV.U32 R12, RZ, RZ, R3 ;  /* 0x000000ffff0c7224 */ /* 0x00afe400078e0003 */
[----:B------:R-:W-:-:S04]  /*1830*/  IMAD.MOV.U32 R3, RZ, RZ, 0x0 ;  /* 0x00000000ff037424 */ /* 0x000fc800078e00ff */
[----:B0-2---:R-:W-:Y:S05]  /*1840*/  RET.REL.NODEC R2 `(_Z33computeDivergenceAndPressureOnGPUiPfS_S_S_) ;  /* 0xffffffe402ec7950 */ /* 0x005fea0003c3ffff */
.L_x_67:
        /* <DEDUP_REMOVED lines=11> */
.L_x_110:


//--------------------- .text._Z11advectOnGPUiPfS_S_S_ --------------------------
	.section	.text._Z11advectOnGPUiPfS_S_S_,"ax",@progbits
	.align	128
        .global         _Z11advectOnGPUiPfS_S_S_
        .type           _Z11advectOnGPUiPfS_S_S_,@function
        .size           _Z11advectOnGPUiPfS_S_S_,(.L_x_114 - _Z11advectOnGPUiPfS_S_S_)
        .other          _Z11advectOnGPUiPfS_S_S_,@"STO_CUDA_ENTRY STV_DEFAULT"
_Z11advectOnGPUiPfS_S_S_:
.text._Z11advectOnGPUiPfS_S_S_:
        /* <DEDUP_REMOVED lines=31> */
.L_x_69:
[----:B------:R-:W-:Y:S05]  /*01f0*/  BSYNC.RECONVERGENT B6 ;  /* 0x0000000000067941 */ /* 0x000fea0003800200 */
.L_x_68:
[----:B------:R-:W0:Y:S08]  /*0200*/  LDC R3, c[0x3][RZ] ;  /* 0x00c00000ff037b82 */ /* 0x000e300000000800 */
[----:B------:R-:W1:Y:S01]  /*0210*/  LDC.64 R12, c[0x0][0x358] ;  /* 0x0000d600ff0c7b82 */ /* 0x000e620000000a00 */
[----:B0-----:R-:W-:-:S04]  /*0220*/  ISETP.GT.AND P0, PT, R17, R3, PT ;  /* 0x000000031100720c */ /* 0x001fc80003f04270 */
[----:B------:R-:W-:-:S04]  /*0230*/  ISETP.LT.OR P0, PT, R17, 0x1, P0 ;  /* 0x000000011100780c */ /* 0x000fc80000701670 */
[----:B------:R-:W-:-:S04]  /*0240*/  ISETP.EQ.OR P0, PT, R2, RZ, P0 ;  /* 0x000000ff0200720c */ /* 0x000fc80000702670 */
[----:B------:R-:W-:-:S13]  /*0250*/  ISETP.GT.OR P0, PT, R2, R3, P0 ;  /* 0x000000030200720c */ /* 0x000fda0000704670 */
[----:B-1----:R-:W-:Y:S05]  /*0260*/  @P0 BRA `(.L_x_70) ;  /* 0x0000000000ec0947 */ /* 0x002fea0003800000 */
[----:B------:R-:W0:Y:S01]  /*0270*/  LDC.64 R4, c[0x0][0x398] ;  /* 0x0000e600ff047b82 */ /* 0x000e220000000a00 */
[C---:B------:R-:W-:Y:S02]  /*0280*/  R2UR UR4, R12.reuse ;  /* 0x000000000c0472ca */ /* 0x040fe400000e0000 */
[C---:B------:R-:W-:Y:S02]  /*0290*/  R2UR UR5, R13.reuse ;  /* 0x000000000d0572ca */ /* 0x040fe400000e0000 */
[----:B------:R-:W-:Y:S02]  /*02a0*/  R2UR UR6, R12 ;  /* 0x000000000c0672ca */ /* 0x000fe400000e0000 */
[----:B------:R-:W-:Y:S01]  /*02b0*/  R2UR UR7, R13 ;  /* 0x000000000d0772ca */ /* 0x000fe200000e0000 */
[----:B------:R-:W1:Y:S01]  /*02c0*/  LDC.64 R6, c[0x0][0x3a0] ;  /* 0x0000e800ff067b82 */ /* 0x000e620000000a00 */
[----:B0-----:R-:W-:-:S07]  /*02d0*/  IMAD.WIDE R4, R16, 0x4, R4 ;  /* 0x0000000410047825 */ /* 0x001fce00078e0204 */
[----:B------:R-:W2:Y:S01]  /*02e0*/  LDG.E R4, desc[UR4][R4.64] ;  /* 0x0000000404047981 */ /* 0x000ea2000c1e1900 */
[----:B------:R-:W0:Y:S01]  /*02f0*/  LDCU UR4, c[0x3][0x4] ;  /* 0x00c00080ff0477ac */ /* 0x000e220008000800 */
[----:B-1----:R-:W-:-:S06]  /*0300*/  IMAD.WIDE R6, R16, 0x4, R6 ;  /* 0x0000000410067825 */ /* 0x002fcc00078e0206 */
[----:B------:R-:W3:Y:S01]  /*0310*/  LDG.E R6, desc[UR6][R6.64] ;  /* 0x0000000606067981 */ /* 0x000ee2000c1e1900 */
[----:B------:R-:W-:Y:S02]  /*0320*/  I2FP.F32.S32 R0, R3 ;  /* 0x0000000300007245 */ /* 0x000fe40000201400 */
[----:B------:R-:W-:Y:S02]  /*0330*/  I2FP.F32.U32 R9, R2 ;  /* 0x0000000200097245 */ /* 0x000fe40000201000 */
[----:B------:R-:W1:Y:S01]  /*0340*/  I2F.F64.U32 R2, R3 ;  /* 0x0000000300027312 */ /* 0x000e620000201800 */
[----:B------:R-:W-:Y:S01]  /*0350*/  I2FP.F32.U32 R17, R17 ;  /* 0x0000001100117245 */ /* 0x000fe20000201000 */
[----:B0-----:R-:W-:Y:S01]  /*0360*/  FMUL R0, R0, UR4 ;  /* 0x0000000400007c20 */ /* 0x001fe20008400000 */
[----:B------:R-:W-:Y:S02]  /*0370*/  R2UR UR8, R12 ;  /* 0x000000000c0872ca */ /* 0x000fe400000e0000 */
[----:B------:R-:W-:-:S02]  /*0380*/  R2UR UR9, R13 ;  /* 0x000000000d0972ca */ /* 0x000fc400000e0000 */
[C---:B------:R-:W-:Y:S02]  /*0390*/  R2UR UR10, R12.reuse ;  /* 0x000000000c0a72ca */ /* 0x040fe400000e0000 */
[----:B------:R-:W-:Y:S02]  /*03a0*/  R2UR UR11, R13 ;  /* 0x000000000d0b72ca */ /* 0x000fe400000e0000 */
[----:B------:R-:W-:Y:S01]  /*03b0*/  R2UR UR4, R12 ;  /* 0x000000000c0472ca */ /* 0x000fe200000e0000 */
[C---:B--2---:R-:W-:Y:S01]  /*03c0*/  FFMA R17, -R0.reuse, R4, R17 ;  /* 0x0000000400117223 */ /* 0x044fe20000000111 */
[----:B---3--:R-:W-:-:S04]  /*03d0*/  FFMA R9, -R0, R6, R9 ;  /* 0x0000000600097223 */ /* 0x008fc80000000109 */
[----:B------:R-:W-:Y:S01]  /*03e0*/  FMNMX.NAN R17, R17, 0.5, !PT ;  /* 0x3f00000011117809 */ /* 0x000fe20007820000 */
[----:B-1----:R-:W-:Y:S01]  /*03f0*/  DADD R6, R2, 0.5 ;  /* 0x3fe0000002067429 */ /* 0x002fe20000000000 */
[----:B------:R-:W-:Y:S02]  /*0400*/  FMNMX.NAN R11, R9, 0.5, !PT ;  /* 0x3f000000090b7809 */ /* 0x000fe40007820000 */
[----:B------:R-:W0:Y:S08]  /*0410*/  F2F.F64.F32 R4, R17 ;  /* 0x0000001100047310 */ /* 0x000e300000201800 */
[----:B------:R-:W1:Y:S08]  /*0420*/  F2F.F64.F32 R8, R11 ;  /* 0x0000000b00087310 */ /* 0x000e700000201800 */
[----:B------:R-:W2:Y:S01]  /*0430*/  F2F.F32.F64 R0, R6 ;  /* 0x0000000600007310 */ /* 0x000ea20000301000 */
[C---:B0-----:R-:W-:Y:S01]  /*0440*/  DSETP.GEU.AND P0, PT, R6.reuse, R4, PT ;  /* 0x000000040600722a */ /* 0x041fe20003f0e000 */
[----:B------:R-:W0:Y:S01]  /*0450*/  LDC.64 R4, c[0x0][0x390] ;  /* 0x0000e400ff047b82 */ /* 0x000e220000000a00 */
[----:B-1----:R-:W-:-:S04]  /*0460*/  DSETP.GEU.AND P1, PT, R6, R8, PT ;  /* 0x000000080600722a */ /* 0x002fc80003f2e000 */
[C---:B--2---:R-:W-:Y:S02]  /*0470*/  FSEL R8, R0.reuse, R17, !P0 ;  /* 0x0000001100087208 */ /* 0x044fe40004000000 */
[----:B------:R-:W-:Y:S02]  /*0480*/  FSEL R0, R0, R11, !P1 ;  /* 0x0000000b00007208 */ /* 0x000fe40004800000 */
[----:B------:R-:W-:Y:S08]  /*0490*/  F2I.TRUNC.NTZ R10, R8 ;  /* 0x00000008000a7305 */ /* 0x000ff0000020f100 */
[----:B------:R-:W1:Y:S02]  /*04a0*/  F2I.TRUNC.NTZ R2, R0 ;  /* 0x0000000000027305 */ /* 0x000e64000020f100 */
[----:B-1----:R-:W-:-:S04]  /*04b0*/  IMAD R3, R19, R2, R10 ;  /* 0x0000000213037224 */ /* 0x002fc800078e020a */
[----:B0-----:R-:W-:-:S05]  /*04c0*/  IMAD.WIDE R4, R3, 0x4, R4 ;  /* 0x0000000403047825 */ /* 0x001fca00078e0204 */
[----:B------:R-:W2:Y:S01]  /*04d0*/  LDG.E R20, desc[UR8][R4.64+0x4] ;  /* 0x0000040804147981 */ /* 0x000ea2000c1e1900 */
[----:B------:R-:W-:-:S03]  /*04e0*/  IMAD.WIDE R6, R19, 0x4, R4 ;  /* 0x0000000413067825 */ /* 0x000fc600078e0204 */
[----:B------:R-:W3:Y:S04]  /*04f0*/  LDG.E R14, desc[UR4][R4.64] ;  /* 0x00000004040e7981 */ /* 0x000ee8000c1e1900 */
[----:B------:R-:W4:Y:S04]  /*0500*/  LDG.E R17, desc[UR10][R6.64+0x4] ;  /* 0x0000040a06117981 */ /* 0x000f28000c1e1900 */
[----:B------:R-:W5:Y:S01]  /*0510*/  LDG.E R18, desc[UR6][R6.64] ;  /* 0x0000000606127981 */ /* 0x000f62000c1e1900 */
[----:B------:R-:W-:Y:S02]  /*0520*/  I2FP.F32.S32 R9, R2 ;  /* 0x0000000200097245 */ /* 0x000fe40000201400 */
[----:B------:R-:W0:Y:S03]  /*0530*/  LDC.64 R2, c[0x0][0x388] ;  /* 0x0000e200ff027b82 */ /* 0x000e260000000a00 */
[----:B------:R-:W-:Y:S01]  /*0540*/  FADD R0, R0, -R9 ;  /* 0x8000000900007221 */ /* 0x000fe20000000000 */
[----:B------:R-:W-:-:S03]  /*0550*/  I2FP.F32.S32 R9, R10 ;  /* 0x0000000a00097245 */ /* 0x000fc60000201400 */
[----:B------:R-:W-:Y:S02]  /*0560*/  FADD R11, -R0, 1 ;  /* 0x3f800000000b7421 */ /* 0x000fe40000000100 */
[----:B------:R-:W-:Y:S01]  /*0570*/  FADD R9, R8, -R9 ;  /* 0x8000000908097221 */ /* 0x000fe20000000000 */
[----:B0-----:R-:W-:-:S04]  /*0580*/  IMAD.WIDE R2, R16, 0x4, R2 ;  /* 0x0000000410027825 */ /* 0x001fc800078e0202 */
[C---:B--2---:R-:W-:Y:S01]  /*0590*/  FMUL R15, R11.reuse, R20 ;  /* 0x000000140b0f7220 */ /* 0x044fe20000400000 */
[----:B---3--:R-:W-:-:S03]  /*05a0*/  FMUL R11, R11, R14 ;  /* 0x0000000e0b0b7220 */ /* 0x008fc60000400000 */
[----:B----4-:R-:W-:-:S04]  /*05b0*/  FFMA R4, R0, R17, R15 ;  /* 0x0000001100047223 */ /* 0x010fc8000000000f */
[C---:B------:R-:W-:Y:S01]  /*05c0*/  FMUL R4, R9.reuse, R4 ;  /* 0x0000000409047220 */ /* 0x040fe20000400000 */
[----:B-----5:R-:W-:Y:S01]  /*05d0*/  FFMA R18, R0, R18, R11 ;  /* 0x0000001200127223 */ /* 0x020fe2000000000b */
[----:B------:R-:W-:-:S04]  /*05e0*/  FADD R9, -R9, 1 ;  /* 0x3f80000009097421 */ /* 0x000fc80000000100 */
[----:B------:R-:W-:-:S05]  /*05f0*/  FFMA R9, R9, R18, R4 ;  /* 0x0000001209097223 */ /* 0x000fca0000000004 */
[----:B------:R-:W-:Y:S01]  /*0600*/  STG.E desc[UR4][R2.64], R9 ;  /* 0x0000000902007986 */ /* 0x000fe2000c101904 */
[----:B------:R-:W-:Y:S05]  /*0610*/  EXIT ;  /* 0x000000000000794d */ /* 0x000fea0003800000 */
.L_x_70:
[----:B------:R-:W-:-:S04]  /*0620*/  VIMNMX R0, PT, PT, R17, R2, !PT ;  /* 0x0000000211007248 */ /* 0x000fc80007fe0100 */
[----:B------:R-:W-:-:S13]  /*0630*/  ISETP.GE.AND P0, PT, R0, R19, PT ;  /* 0x000000130000720c */ /* 0x000fda0003f06270 */
[----:B------:R-:W-:Y:S05]  /*0640*/  @P0 EXIT ;  /* 0x000000000000094d */ /* 0x000fea0003800000 */
[----:B------:R-:W-:Y:S05]  /*0650*/  WARPSYNC.ALL ;  /* 0x0000000000007948 */ /* 0x000fea0003800000 */
[----:B------:R-:W-:Y:S01]  /*0660*/  ISETP.GT.AND P0, PT, R2, R3, PT ;  /* 0x000000030200720c */ /* 0x000fe20003f04270 */
[----:B------:R-:W0:Y:S08]  /*0670*/  LDC.64 R4, c[0x0][0x388] ;  /* 0x0000e200ff047b82 */ /* 0x000e300000000a00 */
[----:B------:R-:W-:Y:S01]  /*0680*/  BAR.SYNC.DEFER_BLOCKING 0x0 ;  /* 0x0000000000007b1d */ /* 0x000fe20000010000 */
[----:B------:R-:W-:Y:S01]  /*0690*/  ISETP.NE.OR P0, PT, R17, RZ, P0 ;  /* 0x000000ff1100720c */ /* 0x000fe20000705670 */
[----:B------:R-:W-:Y:S01]  /*06a0*/  IMAD.IADD R9, R19, 0x1, R16 ;  /* 0x0000000113097824 */ /* 0x000fe200078e0210 */
[----:B------:R-:W-:-:S02]  /*06b0*/  IADD3 R7, PT, PT, R16, -0x2, -R3 ;  /* 0xfffffffe10077810 */ /* 0x000fc40007ffe803 */
[----:B------:R-:W-:Y:S01]  /*06c0*/  ISETP.EQ.OR P0, PT, R2, RZ, P0 ;  /* 0x000000ff0200720c */ /* 0x000fe20000702670 */
[----:B------:R-:W-:Y:S02]  /*06d0*/  BSSY.RECONVERGENT B0, `(.L_x_71) ;  /* 0x0000043000007945 */ /* 0x000fe40003800200 */
[----:B0-----:R-:W-:-:S04]  /*06e0*/  IMAD.WIDE R6, R7, 0x4, R4 ;  /* 0x0000000407067825 */ /* 0x001fc800078e0204 */
[----:B------:R-:W-:-:S04]  /*06f0*/  IMAD.WIDE R8, R9, 0x4, R4 ;  /* 0x0000000409087825 */ /* 0x000fc800078e0204 */
[----:B------:R-:W-:Y:S02]  /*0700*/  IMAD.WIDE.U32 R10, R16, 0x4, R4 ;  /* 0x00000004100a7825 */ /* 0x000fe400078e0004 */
        /* <DEDUP_REMOVED lines=14> */
.L_x_72:
        /* <DEDUP_REMOVED lines=18> */
.L_x_74:
[----:B------:R-:W-:-:S04]  /*0910*/  ISETP.GE.AND P0, PT, R17, 0x1, PT ;  /* 0x000000011100780c */ /* 0x000fc80003f06270 */
        /* <DEDUP_REMOVED lines=17> */
.L_x_75:
        /* <DEDUP_REMOVED lines=13> */
.L_x_73:
[----:B------:R-:W-:Y:S05]  /*0b00*/  BSYNC.RECONVERGENT B0 ;  /* 0x0000000000007941 */ /* 0x000fea0003800200 */
.L_x_71:
[----:B------:R-:W-:-:S13]  /*0b10*/  LOP3.LUT P0, RZ, R17, R2, RZ, 0xfc, !PT ;  /* 0x0000000211ff7212 */ /* 0x000fda000780fcff */
        /* <DEDUP_REMOVED lines=9> */
[----:B------:R-:W-:Y:S01]  /*0bb0*/  STG.E desc[UR4][R10.64], R3 ;  /* 0x000000030a007986 */ /* 0x000fe2000c101904 */
[----:B------:R-:W-:Y:S05]  /*0bc0*/  EXIT ;  /* 0x000000000000794d */ /* 0x000fea0003800000 */
.L_x_76:
        /* <DEDUP_REMOVED lines=15> */
.L_x_77:
        /* <DEDUP_REMOVED lines=14> */
.L_x_78:
[----:B------:R-:W-:-:S13]  /*0da0*/  ISETP.NE.OR P0, PT, R17, R0, P0 ;  /* 0x000000001100720c */ /* 0x000fda0000705670 */
[----:B------:R-:W-:Y:S05]  /*0db0*/  @P0 EXIT ;  /* 0x000000000000094d */ /* 0x000fea0003800000 */
        /* <DEDUP_REMOVED lines=11> */
.L_x_79:
        /* <DEDUP_REMOVED lines=9> */
.L_x_114:


//--------------------- .text._Z12diffuseOnGPUiPfS_S_ii --------------------------
	.section	.text._Z12diffuseOnGPUiPfS_S_ii,"ax",@progbits
	.align	128
        .global         _Z12diffuseOnGPUiPfS_S_ii
        .type           _Z12diffuseOnGPUiPfS_S_ii,@function
        .size           _Z12diffuseOnGPUiPfS_S_ii,(.L_x_111 - _Z12diffuseOnGPUiPfS_S_ii)
        .other          _Z12diffuseOnGPUiPfS_S_ii,@"STO_CUDA_ENTRY STV_DEFAULT"
_Z12diffuseOnGPUiPfS_S_ii:
.text._Z12diffuseOnGPUiPfS_S_ii:
[----:B------:R-:W0:Y:S01]  /*0000*/  LDC R1, c[0x0][0x37c] ;  /* 0x0000df00ff017b82 */ /* 0x000e220000000800 */
[----:B------:R-:W1:Y:S01]  /*0010*/  S2R R17, SR_TID.X ;  /* 0x0000000000117919 */ /* 0x000e620000002100 */
[----:B------:R-:W2:Y:S06]  /*0020*/  LDCU UR5, c[0x0][0x2fc] ;  /* 0x00005f80ff0577ac */ /* 0x000eac0008000800 */
[----:B------:R-:W1:Y:S01]  /*0030*/  LDC R0, c[0x0][0x360] ;  /* 0x0000d800ff007b82 */ /* 0x000e620000000800 */
[----:B0-----:R-:W-:Y:S01]  /*0040*/  VIADD R1, R1, 0xfffffff0 ;  /* 0xfffffff001017836 */ /* 0x001fe20000000000 */
[----:B------:R-:W0:Y:S01]  /*0050*/  S2R R18, SR_TID.Y ;  /* 0x0000000000127919 */ /* 0x000e220000002200 */
[----:B------:R-:W3:Y:S01]  /*0060*/  LDCU UR4, c[0x0][0x2f8] ;  /* 0x00005f00ff0477ac */ /* 0x000ee20008000800 */
[----:B------:R-:W-:Y:S04]  /*0070*/  BSSY.RECONVERGENT B6, `(.L_x_80) ;  /* 0x0000018000067945 */ /* 0x000fe80003800200 */
[----:B------:R-:W1:Y:S08]  /*0080*/  S2UR UR6, SR_CTAID.X ;  /* 0x00000000000679c3 */ /* 0x000e700000002500 */
[----:B------:R-:W0:Y:S01]  /*0090*/  S2UR UR7, SR_CTAID.Y ;  /* 0x00000000000779c3 */ /* 0x000e220000002600 */
[----:B---3--:R-:W-:-:S07]  /*00a0*/  IADD3 R6, P1, PT, R1, UR4, RZ ;  /* 0x0000000401067c10 */ /* 0x008fce000ff3e0ff */
[----:B------:R-:W3:Y:S01]  /*00b0*/  LDC R23, c[0x3][RZ] ;  /* 0x00c00000ff177b82 */ /* 0x000ee20000000800 */
[----:B--2---:R-:W-:-:S07]  /*00c0*/  IMAD.X R7, RZ, RZ, UR5, P1 ;  /* 0x00000005ff077e24 */ /* 0x004fce00088e06ff */
[----:B------:R-:W0:Y:S01]  /*00d0*/  LDC R3, c[0x0][0x364] ;  /* 0x0000d900ff037b82 */ /* 0x000e220000000800 */
[----:B-1----:R-:W-:Y:S02]  /*00e0*/  IMAD R17, R0, UR6, R17 ;  /* 0x0000000600117c24 */ /* 0x002fe4000f8e0211 */
[----:B---3--:R-:W-:Y:S02]  /*00f0*/  VIADD R23, R23, 0x2 ;  /* 0x0000000217177836 */ /* 0x008fe40000000000 */
[----:B0-----:R-:W-:Y:S02]  /*0100*/  IMAD R18, R3, UR7, R18 ;  /* 0x0000000703127c24 */ /* 0x001fe4000f8e0212 */
[-C--:B------:R-:W-:Y:S02]  /*0110*/  IMAD R3, R23, R23.reuse, RZ ;  /* 0x0000001717037224 */ /* 0x080fe400078e02ff */
[----:B------:R-:W-:-:S05]  /*0120*/  IMAD R16, R18, R23, R17 ;  /* 0x0000001712107224 */ /* 0x000fca00078e0211 */
[C---:B------:R-:W-:Y:S02]  /*0130*/  ISETP.GT.AND P0, PT, R16.reuse, R3, PT ;  /* 0x000000031000720c */ /* 0x040fe40003f04270 */
[----:B------:R-:W-:-:S13]  /*0140*/  ISETP.GT.AND P2, PT, R16, -0x1, PT ;  /* 0xffffffff1000780c */ /* 0x000fda0003f44270 */
[----:B------:R-:W-:Y:S05]  /*0150*/  @!P0 BRA P2, `(.L_x_81) ;  /* 0x0000000000248947 */ /* 0x000fea0001000000 */
[----:B------:R-:W0:Y:S01]  /*0160*/  LDC R19, c[0x0][0x3a4] ;  /* 0x0000e900ff137b82 */ /* 0x000e220000000800 */
[----:B------:R-:W-:Y:S01]  /*0170*/  MOV R0, 0x0 ;  /* 0x0000000000007802 */ /* 0x000fe20000000f00 */
[----:B------:R-:W1:Y:S06]  /*0180*/  LDCU.64 UR4, c[0x4][0x10] ;  /* 0x01000200ff0477ac */ /* 0x000e6c0008000a00 */
[----:B------:R2:W3:Y:S01]  /*0190*/  LDC.64 R2, c[0x4][R0] ;  /* 0x0100000000027b82 */ /* 0x0004e20000000a00 */
[----:B-1----:R-:W-:Y:S02]  /*01a0*/  IMAD.U32 R4, RZ, RZ, UR4 ;  /* 0x00000004ff047e24 */ /* 0x002fe4000f8e00ff */
[----:B------:R-:W-:Y:S01]  /*01b0*/  IMAD.U32 R5, RZ, RZ, UR5 ;  /* 0x00000005ff057e24 */ /* 0x000fe2000f8e00ff */
[----:B0-----:R2:W-:Y:S06]  /*01c0*/  STL.128 [R1], R16 ;  /* 0x0000001001007387 */ /* 0x0015ec0000100c00 */
[----:B------:R-:W-:-:S07]  /*01d0*/  LEPC R20, `(.L_x_81) ;  /* 0x000000001014794e */ /* 0x000fce0000000000 */
[----:B--23--:R-:W-:Y:S05]  /*01e0*/  CALL.ABS.NOINC R2 ;  /* 0x0000000002007343 */ /* 0x00cfea0003c00000 */
.L_x_81:
[----:B------:R-:W-:Y:S05]  /*01f0*/  BSYNC.RECONVERGENT B6 ;  /* 0x0000000000067941 */ /* 0x000fea0003800200 */
.L_x_80:
[----:B------:R-:W0:Y:S01]  /*0200*/  LDC R9, c[0x3][RZ] ;  /* 0x00c00000ff097b82 */ /* 0x000e220000000800 */
[C---:B------:R-:W-:Y:S02]  /*0210*/  ISETP.GE.AND P0, PT, R17.reuse, 0x1, PT ;  /* 0x000000011100780c */ /* 0x040fe40003f06270 */
[----:B------:R-:W-:-:S05]  /*0220*/  VIMNMX R0, PT, PT, R17, R18, !PT ;  /* 0x0000001211007248 */ /* 0x000fca0007fe0100 */
[----:B------:R-:W1:Y:S01]  /*0230*/  LDC.64 R12, c[0x0][0x358] ;  /* 0x0000d600ff0c7b82 */ /* 0x000e620000000a00 */
[----:B0-----:R-:W-:-:S04]  /*0240*/  ISETP.GT.OR P1, PT, R0, R9, !P0 ;  /* 0x000000090000720c */ /* 0x001fc80004724670 */
[----:B------:R-:W-:-:S13]  /*0250*/  ISETP.EQ.OR P1, PT, R18, RZ, P1 ;  /* 0x000000ff1200720c */ /* 0x000fda0000f22670 */
[----:B-1----:R-:W-:Y:S05]  /*0260*/  @P1 BRA `(.L_x_82) ;  /* 0x0000000000cc1947 */ /* 0x002fea0003800000 */
[----:B------:R-:W0:Y:S01]  /*0270*/  LDC.64 R6, c[0x0][0x388] ;  /* 0x0000e200ff067b82 */ /* 0x000e220000000a00 */
[C---:B------:R-:W-:Y:S02]  /*0280*/  R2UR UR6, R12.reuse ;  /* 0x000000000c0672ca */ /* 0x040fe400000e0000 */
[C---:B------:R-:W-:Y:S02]  /*0290*/  R2UR UR7, R13.reuse ;  /* 0x000000000d0772ca */ /* 0x040fe400000e0000 */
[C---:B------:R-:W-:Y:S02]  /*02a0*/  R2UR UR8, R12.reuse ;  /* 0x000000000c0872ca */ /* 0x040fe400000e0000 */
[C---:B------:R-:W-:Y:S01]  /*02b0*/  R2UR UR9, R13.reuse ;  /* 0x000000000d0972ca */ /* 0x040fe200000e0000 */
[----:B------:R-:W1:Y:S01]  /*02c0*/  LDC.64 R4, c[0x0][0x390] ;  /* 0x0000e400ff047b82 */ /* 0x000e620000000a00 */
[----:B------:R-:W-:Y:S02]  /*02d0*/  R2UR UR10, R12 ;  /* 0x000000000c0a72ca */ /* 0x000fe400000e0000 */
[----:B------:R-:W-:-:S02]  /*02e0*/  R2UR UR11, R13 ;  /* 0x000000000d0b72ca */ /* 0x000fc400000e0000 */
[----:B------:R-:W-:Y:S02]  /*02f0*/  IADD3 R9, PT, PT, R16, -0x2, -R9 ;  /* 0xfffffffe10097810 */ /* 0x000fe40007ffe809 */
[C---:B------:R-:W-:Y:S01]  /*0300*/  R2UR UR12, R12.reuse ;  /* 0x000000000c0c72ca */ /* 0x040fe200000e0000 */
[----:B------:R-:W2:Y:S01]  /*0310*/  LDC R0, c[0x3][0x10] ;  /* 0x00c00400ff007b82 */ /* 0x000ea20000000800 */
[C---:B------:R-:W-:Y:S02]  /*0320*/  R2UR UR13, R13.reuse ;  /* 0x000000000d0d72ca */ /* 0x040fe400000e0000 */
[----:B------:R-:W-:Y:S02]  /*0330*/  R2UR UR4, R12 ;  /* 0x000000000c0472ca */ /* 0x000fe400000e0000 */
[----:B------:R-:W-:Y:S01]  /*0340*/  R2UR UR5, R13 ;  /* 0x000000000d0572ca */ /* 0x000fe200000e0000 */
[----:B0-----:R-:W-:-:S04]  /*0350*/  IMAD.WIDE R2, R16, 0x4, R6 ;  /* 0x0000000410027825 */ /* 0x001fc800078e0206 */
[----:B------:R-:W-:Y:S01]  /*0360*/  IMAD.WIDE R6, R9, 0x4, R6 ;  /* 0x0000000409067825 */ /* 0x000fe200078e0206 */
[----:B------:R-:W3:Y:S04]  /*0370*/  LDG.E R10, desc[UR6][R2.64+-0x4] ;  /* 0xfffffc06020a7981 */ /* 0x000ee8000c1e1900 */
[----:B------:R0:W3:Y:S01]  /*0380*/  LDG.E R11, desc[UR8][R2.64+0x4] ;  /* 0x00000408020b7981 */ /* 0x0000e2000c1e1900 */
[----:B------:R-:W-:-:S03]  /*0390*/  IMAD.WIDE R8, R23, 0x4, R2 ;  /* 0x0000000417087825 */ /* 0x000fc600078e0202 */
[----:B------:R-:W4:Y:S01]  /*03a0*/  LDG.E R7, desc[UR10][R6.64] ;  /* 0x0000000a06077981 */ /* 0x000f22000c1e1900 */
[----:B-1----:R-:W-:-:S03]  /*03b0*/  IMAD.WIDE R4, R16, 0x4, R4 ;  /* 0x0000000410047825 */ /* 0x002fc600078e0204 */
[----:B------:R1:W5:Y:S04]  /*03c0*/  LDG.E R8, desc[UR12][R8.64] ;  /* 0x0000000c08087981 */ /* 0x000368000c1e1900 */
[----:B------:R-:W5:Y:S01]  /*03d0*/  LDG.E R5, desc[UR4][R4.64] ;  /* 0x0000000404057981 */ /* 0x000f62000c1e1900 */
[----:B------:R-:W2:Y:S01]  /*03e0*/  LDCU UR4, c[0x0][0x3a0] ;  /* 0x00007400ff0477ac */ /* 0x000ea20008000800 */
[----:B------:R-:W-:Y:S01]  /*03f0*/  IMAD.MOV.U32 R15, RZ, RZ, 0x3f800000 ;  /* 0x3f800000ff0f7424 */ /* 0x000fe200078e00ff */
[----:B------:R-:W-:Y:S01]  /*0400*/  BSSY.RECONVERGENT B0, `(.L_x_83) ;  /* 0x0000013000007945 */ /* 0x000fe20003800200 */
[----:B--2---:R-:W-:-:S13]  /*0410*/  ISETP.NE.AND P0, PT, RZ, UR4, PT ;  /* 0x00000004ff007c0c */ /* 0x004fda000bf05270 */
[----:B------:R-:W0:Y:S02]  /*0420*/  @P0 LDC R0, c[0x3][0x14] ;  /* 0x00c00500ff000b82 */ /* 0x000e240000000800 */
[----:B0-----:R-:W-:-:S04]  /*0430*/  FFMA R3, R0, 4, R15 ;  /* 0x4080000000037823 */ /* 0x001fc8000000000f */
[----:B------:R-:W1:Y:S02]  /*0440*/  MUFU.RCP R2, R3 ;  /* 0x0000000300027308 */ /* 0x000e640000001000 */
[----:B-1----:R-:W-:-:S04]  /*0450*/  FFMA R9, -R3, R2, 1 ;  /* 0x3f80000003097423 */ /* 0x002fc80000000102 */
[----:B------:R-:W-:Y:S01]  /*0460*/  FFMA R9, R2, R9, R2 ;  /* 0x0000000902097223 */ /* 0x000fe20000000002 */
[----:B---3--:R-:W-:-:S04]  /*0470*/  FADD R10, R10, R11 ;  /* 0x0000000b0a0a7221 */ /* 0x008fc80000000000 */
[----:B----4-:R-:W-:-:S04]  /*0480*/  FADD R7, R10, R7 ;  /* 0x000000070a077221 */ /* 0x010fc80000000000 */
[----:B-----5:R-:W-:-:S04]  /*0490*/  FADD R7, R7, R8 ;  /* 0x0000000807077221 */ /* 0x020fc80000000000 */
[----:B------:R-:W-:-:S04]  /*04a0*/  FFMA R0, R0, R7, R5 ;  /* 0x0000000700007223 */ /* 0x000fc80000000005 */
[----:B------:R-:W0:Y:S01]  /*04b0*/  FCHK P0, R0, R3 ;  /* 0x0000000300007302 */ /* 0x000e220000000000 */
[----:B------:R-:W-:-:S04]  /*04c0*/  FFMA R2, R0, R9, RZ ;  /* 0x0000000900027223 */ /* 0x000fc800000000ff */
[----:B------:R-:W-:-:S04]  /*04d0*/  FFMA R4, -R3, R2, R0 ;  /* 0x0000000203047223 */ /* 0x000fc80000000100 */
[----:B------:R-:W-:Y:S01]  /*04e0*/  FFMA R9, R9, R4, R2 ;  /* 0x0000000409097223 */ /* 0x000fe20000000002 */
[----:B0-----:R-:W-:Y:S06]  /*04f0*/  @!P0 BRA `(.L_x_84) ;  /* 0x00000000000c8947 */ /* 0x001fec0003800000 */
[----:B------:R-:W-:-:S07]  /*0500*/  MOV R2, 0x520 ;  /* 0x0000052000027802 */ /* 0x000fce0000000f00 */
[----:B------:R-:W-:Y:S05]  /*0510*/  CALL.REL.NOINC `($__internal_3_$__cuda_sm3x_div_rn_noftz_f32_slowpath) ;  /* 0x00000008002c7944 */ /* 0x000fea0003c00000 */
[----:B------:R-:W-:-:S07]  /*0520*/  IMAD.MOV.U32 R9, RZ, RZ, R0 ;  /* 0x000000ffff097224 */ /* 0x000fce00078e0000 */
.L_x_84:
[----:B------:R-:W-:Y:S05]  /*0530*/  BSYNC.RECONVERGENT B0 ;  /* 0x0000000000007941 */ /* 0x000fea0003800200 */
.L_x_83:
[----:B------:R-:W0:Y:S01]  /*0540*/  LDC.64 R2, c[0x0][0x398] ;  /* 0x0000e600ff027b82 */ /* 0x000e220000000a00 */
[----:B------:R-:W-:Y:S02]  /*0550*/  R2UR UR4, R12 ;  /* 0x000000000c0472ca */ /* 0x000fe400000e0000 */
[----:B------:R-:W-:Y:S01]  /*0560*/  R2UR UR5, R13 ;  /* 0x000000000d0572ca */ /* 0x000fe200000e0000 */
[----:B0-----:R-:W-:-:S12]  /*0570*/  IMAD.WIDE R16, R16, 0x4, R2 ;  /* 0x0000000410107825 */ /* 0x001fd800078e0202 */
[----:B------:R-:W-:Y:S01]  /*0580*/  STG.E desc[UR4][R16.64], R9 ;  /* 0x0000000910007986 */ /* 0x000fe2000c101904 */
[----:B------:R-:W-:Y:S05]  /*0590*/  EXIT ;  /* 0x000000000000794d */ /* 0x000fea0003800000 */
.L_x_82:
        /* <DEDUP_REMOVED lines=28> */
.L_x_86:
        /* <DEDUP_REMOVED lines=18> */
.L_x_88:
        /* <DEDUP_REMOVED lines=17> */
.L_x_89:
        /* <DEDUP_REMOVED lines=13> */
.L_x_87:
[----:B------:R-:W-:Y:S05]  /*0a60*/  BSYNC.RECONVERGENT B0 ;  /* 0x0000000000007941 */ /* 0x000fea0003800200 */
.L_x_85:
[----:B------:R-:W-:-:S13]  /*0a70*/  LOP3.LUT P0, RZ, R17, R18, RZ, 0xfc, !PT ;  /* 0x0000001211ff7212 */ /* 0x000fda000780fcff */
        /* <DEDUP_REMOVED lines=8> */
[----:B------:R-:W-:-:S05]  /*0b00*/  FMUL R3, R0, 0.5 ;  /* 0x3f00000000037820 */ /* 0x000fca0000400000 */
[----:B------:R-:W-:Y:S01]  /*0b10*/  STG.E desc[UR4][R10.64], R3 ;  /* 0x000000030a007986 */ /* 0x000fe2000c101904 */
[----:B------:R-:W-:Y:S05]  /*0b20*/  EXIT ;  /* 0x000000000000794d */ /* 0x000fea0003800000 */
.L_x_90:
        /* <DEDUP_REMOVED lines=15> */
.L_x_91:
        /* <DEDUP_REMOVED lines=14> */
.L_x_92:
        /* <DEDUP_REMOVED lines=13> */
        .weak           $__internal_3_$__cuda_sm3x_div_rn_noftz_f32_slowpath
        .type           $__internal_3_$__cuda_sm3x_div_rn_noftz_f32_slowpath,@function
        .size           $__internal_3_$__cuda_sm3x_div_rn_noftz_f32_slowpath,(.L_x_111 - $__internal_3_$__cuda_sm3x_div_rn_noftz_f32_slowpath)
$__internal_3_$__cuda_sm3x_div_rn_noftz_f32_slowpath:
[--C-:B------:R-:W-:Y:S01]  /*0dd0*/  SHF.R.U32.HI R5, RZ, 0x17, R3.reuse ;  /* 0x00000017ff057819 */ /* 0x100fe20000011603 */
[----:B------:R-:W-:Y:S01]  /*0de0*/  BSSY.RECONVERGENT B1, `(.L_x_93) ;  /* 0x0000064000017945 */ /* 0x000fe20003800200 */
[--C-:B------:R-:W-:Y:S01]  /*0df0*/  SHF.R.U32.HI R4, RZ, 0x17, R0.reuse ;  /* 0x00000017ff047819 */ /* 0x100fe20000011600 */
[----:B------:R-:W-:Y:S01]  /*0e00*/  IMAD.MOV.U32 R7, RZ, RZ, R0 ;  /* 0x000000ffff077224 */ /* 0x000fe200078e0000 */
[----:B------:R-:W-:Y:S01]  /*0e10*/  LOP3.LUT R6, R5, 0xff, RZ, 0xc0, !PT ;  /* 0x000000ff05067812 */ /* 0x000fe200078ec0ff */
[----:B------:R-:W-:Y:S01]  /*0e20*/  IMAD.MOV.U32 R8, RZ, RZ, R3 ;  /* 0x000000ffff087224 */ /* 0x000fe200078e0003 */
        /* <DEDUP_REMOVED lines=30> */
.L_x_94:
[----:B------:R-:W-:Y:S01]  /*1010*/  LEA R3, R6, 0xc0800000, 0x17 ;  /* 0xc080000006037811 */ /* 0x000fe200078eb8ff */
[----:B------:R-:W-:Y:S01]  /*1020*/  VIADD R5, R5, 0xffffff81 ;  /* 0xffffff8105057836 */ /* 0x000fe20000000000 */
[----:B------:R-:W-:Y:S03]  /*1030*/  BSSY.RECONVERGENT B2, `(.L_x_99) ;  /* 0x0000035000027945 */ /* 0x000fe60003800200 */
[----:B------:R-:W-:Y:S02]  /*1040*/  IMAD.IADD R3, R8, 0x1, -R3 ;  /* 0x0000000108037824 */ /* 0x000fe400078e0a03 */
[C---:B------:R-:W-:Y:S01]  /*1050*/  IMAD R0, R5.reuse, -0x800000, R7 ;  /* 0xff80000005007824 */ /* 0x040fe200078e0207 */
[----:B------:R-:W-:Y:S01]  /*1060*/  IADD3 R5, PT, PT, R5, 0x7f, -R6 ;  /* 0x0000007f05057810 */ /* 0x000fe20007ffe806 */
[----:B------:R-:W0:Y:S01]  /*1070*/  MUFU.RCP R8, R3 ;  /* 0x0000000300087308 */ /* 0x000e220000001000 */
[----:B------:R-:W-:-:S03]  /*1080*/  FADD.FTZ R9, -R3, -RZ ;  /* 0x800000ff03097221 */ /* 0x000fc60000010100 */
[----:B------:R-:W-:Y:S02]  /*1090*/  IMAD.IADD R5, R5, 0x1, R4 ;  /* 0x0000000105057824 */ /* 0x000fe400078e0204 */
[----:B0-----:R-:W-:-:S04]  /*10a0*/  FFMA R11, R8, R9, 1 ;  /* 0x3f800000080b7423 */ /* 0x001fc80000000009 */
        /* <DEDUP_REMOVED lines=41> */
.L_x_101:
[----:B------:R-:W-:-:S04]  /*1340*/  LOP3.LUT R0, R0, 0x80000000, RZ, 0xc0, !PT ;  /* 0x8000000000007812 */ /* 0x000fc800078ec0ff */
[----:B------:R-:W-:Y:S01]  /*1350*/  LOP3.LUT R0, R0, 0x7f800000, RZ, 0xfc, !PT ;  /* 0x7f80000000007812 */ /* 0x000fe200078efcff */
[----:B------:R-:W-:Y:S06]  /*1360*/  BRA `(.L_x_102) ;  /* 0x0000000000047947 */ /* 0x000fec0003800000 */
.L_x_100:
[----:B------:R-:W-:-:S07]  /*1370*/  IMAD R0, R5, 0x800000, R0 ;  /* 0x0080000005007824 */ /* 0x000fce00078e0200 */
.L_x_102:
[----:B------:R-:W-:Y:S05]  /*1380*/  BSYNC.RECONVERGENT B2 ;  /* 0x0000000000027941 */ /* 0x000fea0003800200 */
.L_x_99:
[----:B------:R-:W-:Y:S05]  /*1390*/  BRA `(.L_x_103) ;  /* 0x0000000000207947 */ /* 0x000fea0003800000 */
.L_x_98:
[----:B------:R-:W-:-:S04]  /*13a0*/  LOP3.LUT R0, R8, 0x80000000, R7, 0x48, !PT ;  /* 0x8000000008007812 */ /* 0x000fc800078e4807 */
[----:B------:R-:W-:Y:S01]  /*13b0*/  LOP3.LUT R0, R0, 0x7f800000, RZ, 0xfc, !PT ;  /* 0x7f80000000007812 */ /* 0x000fe200078efcff */
[----:B------:R-:W-:Y:S06]  /*13c0*/  BRA `(.L_x_103) ;  /* 0x0000000000147947 */ /* 0x000fec0003800000 */
.L_x_97:
[----:B------:R-:W-:Y:S01]  /*13d0*/  LOP3.LUT R0, R8, 0x80000000, R7, 0x48, !PT ;  /* 0x8000000008007812 */ /* 0x000fe200078e4807 */
[----:B------:R-:W-:Y:S06]  /*13e0*/  BRA `(.L_x_103) ;  /* 0x00000000000c7947 */ /* 0x000fec0003800000 */
.L_x_96:
[----:B------:R-:W0:Y:S01]  /*13f0*/  MUFU.RSQ R0, -QNAN ;  /* 0xffc0000000007908 */ /* 0x000e220000001400 */
[----:B------:R-:W-:Y:S05]  /*1400*/  BRA `(.L_x_103) ;  /* 0x0000000000047947 */ /* 0x000fea0003800000 */
.L_x_95:
[----:B------:R-:W-:-:S07]  /*1410*/  FADD.FTZ R0, R0, R3 ;  /* 0x0000000300007221 */ /* 0x000fce0000010000 */
.L_x_103:
[----:B------:R-:W-:Y:S05]  /*1420*/  BSYNC.RECONVERGENT B1 ;  /* 0x0000000000017941 */ /* 0x000fea0003800200 */
.L_x_93:
[----:B------:R-:W-:-:S04]  /*1430*/  IMAD.MOV.U32 R3, RZ, RZ, 0x0 ;  /* 0x00000000ff037424 */ /* 0x000fc800078e00ff */
[----:B0-----:R-:W-:Y:S05]  /*1440*/  RET.REL.NODEC R2 `(_Z12diffuseOnGPUiPfS_S_ii) ;  /* 0xffffffe802ec7950 */ /* 0x001fea0003c3ffff */
.L_x_104:
        /* <DEDUP_REMOVED lines=11> */
.L_x_111:


//--------------------- .text._Z15add_sourceOnGPUPfS_ --------------------------
	.section	.text._Z15add_sourceOnGPUPfS_,"ax",@progbits
	.align	128
        .global         _Z15add_sourceOnGPUPfS_
        .type           _Z15add_sourceOnGPUPfS_,@function
        .size           _Z15add_sourceOnGPUPfS_,(.L_x_116 - _Z15add_sourceOnGPUPfS_)
        .other          _Z15add_sourceOnGPUPfS_,@"STO_CUDA_ENTRY STV_DEFAULT"
_Z15add_sourceOnGPUPfS_:
.text._Z15add_sourceOnGPUPfS_:
        /* <DEDUP_REMOVED lines=27> */
[----:B-1----:R-:W-:Y:S02]  /*01b0*/  MOV R4, UR4 ;  /* 0x0000000400047c02 */ /* 0x002fe40008000f00 */
[----:B0-----:R-:W-:-:S07]  /*01c0*/  MOV R5, UR5 ;  /* 0x0000000500057c02 */ /* 0x001fce0008000f00 */
[----:B------:R-:W-:-:S07]  /*01d0*/  LEPC R20, `(.L_x_106) ;  /* 0x000000001014794e */ /* 0x000fce0000000000 */
[----:B--2---:R-:W-:Y:S05]  /*01e0*/  CALL.ABS.NOINC R8 ;  /* 0x0000000008007343 */ /* 0x004fea0003c00000 */
.L_x_106:
[----:B------:R-:W-:Y:S05]  /*01f0*/  BSYNC.RECONVERGENT B6 ;  /* 0x0000000000067941 */ /* 0x000fea0003800200 */
.L_x_105:
[----:B------:R-:W-:-:S04]  /*0200*/  VIMNMX R2, PT, PT, R17, R2, !PT ;  /* 0x0000000211027248 */ /* 0x000fc80007fe0100 */
[----:B------:R-:W-:-:S13]  /*0210*/  ISETP.GE.AND P0, PT, R2, UR36, PT ;  /* 0x0000002402007c0c */ /* 0x000fda000bf06270 */
[----:B------:R-:W-:Y:S05]  /*0220*/  @P0 EXIT ;  /* 0x000000000000094d */ /* 0x000fea0003800000 */
[----:B------:R-:W0:Y:S01]  /*0230*/  LDC.64 R2, c[0x0][0x388] ;  /* 0x0000e200ff027b82 */ /* 0x000e220000000a00 */
[----:B------:R-:W1:Y:S01]  /*0240*/  LDCU.64 UR4, c[0x0][0x358] ;  /* 0x00006b00ff0477ac */ /* 0x000e620008000a00 */
[----:B------:R-:W2:Y:S06]  /*0250*/  LDCU UR6, c[0x3][0x4] ;  /* 0x00c00080ff0677ac */ /* 0x000eac0008000800 */
[----:B------:R-:W3:Y:S01]  /*0260*/  LDC.64 R4, c[0x0][0x380] ;  /* 0x0000e000ff047b82 */ /* 0x000ee20000000a00 */
[----:B0-----:R-:W-:-:S06]  /*0270*/  IMAD.WIDE R2, R16, 0x4, R2 ;  /* 0x0000000410027825 */ /* 0x001fcc00078e0202 */
[----:B-1----:R-:W2:Y:S01]  /*0280*/  LDG.E R2, desc[UR4][R2.64] ;  /* 0x0000000402027981 */ /* 0x002ea2000c1e1900 */
[----:B---3--:R-:W-:-:S05]  /*0290*/  IMAD.WIDE R16, R16, 0x4, R4 ;  /* 0x0000000410107825 */ /* 0x008fca00078e0204 */
[----:B------:R-:W2:Y:S02]  /*02a0*/  LDG.E R5, desc[UR4][R16.64] ;  /* 0x0000000410057981 */ /* 0x000ea4000c1e1900 */
[----:B--2---:R-:W-:-:S05]  /*02b0*/  FFMA R5, R2, UR6, R5 ;  /* 0x0000000602057c23 */ /* 0x004fca0008000005 */
[----:B------:R-:W-:Y:S01]  /*02c0*/  STG.E desc[UR4][R16.64], R5 ;  /* 0x0000000510007986 */ /* 0x000fe2000c101904 */
[----:B------:R-:W-:Y:S05]  /*02d0*/  EXIT ;  /* 0x000000000000794d */ /* 0x000fea0003800000 */
.L_x_107:
        /* <DEDUP_REMOVED lines=10> */
.L_x_116:


//--------------------- .nv.global.init           --------------------------
	.section	.nv.global.init,"aw",@progbits
.nv.global.init:
	.type		$str$2,@object
	.size		$str$2,($str$4 - $str$2)
$str$2:
        /*0000*/ 	.byte	0x41, 0x44, 0x56, 0x45, 0x43, 0x54, 0x49, 0x4f, 0x4e, 0x20, 0x2d, 0x20, 0x69, 0x64, 0x78, 0x3a
        /*0010*/ 	.byte	0x20, 0x25, 0x64, 0x2c, 0x20, 0x69, 0x78, 0x3a, 0x20, 0x25, 0x64, 0x2c, 0x20, 0x69, 0x79, 0x3a
        /*0020*/ 	.byte	0x20, 0x25, 0x64, 0x0a, 0x00
	.type		$str$4,@object
	.size		$str$4,($str - $str$4)
$str$4:
        /*0025*/ 	.byte	0x50, 0x52, 0x4f, 0x4a, 0x45, 0x43, 0x54, 0x49, 0x4f, 0x4e, 0x20, 0x2d, 0x20, 0x69, 0x64, 0x78
        /*0035*/ 	.byte	0x3a, 0x20, 0x25, 0x64, 0x2c, 0x20, 0x69, 0x78, 0x3a, 0x20, 0x25, 0x64, 0x2c, 0x20, 0x69, 0x79
        /*0045*/ 	.byte	0x3a, 0x20, 0x25, 0x64, 0x0a, 0x00
	.type		$str,@object
	.size		$str,($str$1 - $str)
$str:
        /*004b*/ 	.byte	0x41, 0x44, 0x44, 0x49, 0x4e, 0x47, 0x20, 0x53, 0x4f, 0x55, 0x52, 0x43, 0x45, 0x20, 0x2d, 0x20
        /*005b*/ 	.byte	0x69, 0x64, 0x78, 0x3a, 0x20, 0x25, 0x64, 0x2c, 0x20, 0x69, 0x78, 0x3a, 0x20, 0x25, 0x64, 0x2c
        /*006b*/ 	.byte	0x20, 0x69, 0x79, 0x3a, 0x20, 0x25, 0x64, 0x0a, 0x00
	.type		$str$1,@object
	.size		$str$1,($str$3 - $str$1)
$str$1:
        /*0074*/ 	.byte	0x44, 0x49, 0x46, 0x46, 0x55, 0x53, 0x49, 0x4f, 0x4e, 0x20, 0x2d, 0x20, 0x69, 0x64, 0x78, 0x3a
        /*0084*/ 	.byte	0x20, 0x25, 0x64, 0x2c, 0x20, 0x69, 0x78, 0x3a, 0x20, 0x25, 0x64, 0x2c, 0x20, 0x69, 0x79, 0x3a
        /*0094*/ 	.byte	0x20, 0x25, 0x64, 0x2c, 0x20, 0x6b, 0x3a, 0x20, 0x25, 0x64, 0x0a, 0x00
	.type		$str$3,@object
	.size		$str$3,(.L_9 - $str$3)
$str$3:
        /*00a0*/ 	.byte	0x44, 0x49, 0x56, 0x45, 0x52, 0x47, 0x45, 0x4e, 0x43, 0x45, 0x20, 0x41, 0x4e, 0x44, 0x20, 0x50
        /*00b0*/ 	.byte	0x52, 0x45, 0x53, 0x53, 0x55, 0x52, 0x45, 0x20, 0x2d, 0x20, 0x69, 0x64, 0x78, 0x3a, 0x20, 0x25
        /*00c0*/ 	.byte	0x64, 0x2c, 0x20, 0x69, 0x78, 0x3a, 0x20, 0x25, 0x64, 0x2c, 0x20, 0x69, 0x79, 0x3a, 0x20, 0x25
        /*00d0*/ 	.byte	0x64, 0x0a, 0x00
.L_9:


//--------------------- .nv.shared.reserved.0     --------------------------
	.section	.nv.shared.reserved.0,"aw",@nobits
	.weak		__nv_reservedSMEM_offset_0_alias
	.size		__nv_reservedSMEM_offset_0_alias, 0, 64
	.other		__nv_reservedSMEM_offset_0_alias,@"STO_CUDA_RESERVED_SHARED STV_DEFAULT"
__nv_reservedSMEM_offset_0_alias:
	.zero		0
	.zero		64


//--------------------- .nv.constant0._Z12projectOnGPUPfS_S_ --------------------------
	.section	.nv.constant0._Z12projectOnGPUPfS_S_,"a",@progbits
	.sectionflags	@""
	.align	4
.nv.constant0._Z12projectOnGPUPfS_S_:
	.zero		920


//--------------------- .nv.constant0._Z33computeDivergenceAndPressureOnGPUiPfS_S_S_ --------------------------
	.section	.nv.constant0._Z33computeDivergenceAndPressureOnGPUiPfS_S_S_,"a",@progbits
	.sectionflags	@""
	.align	4
.nv.constant0._Z33computeDivergenceAndPressureOnGPUiPfS_S_S_:
	.zero		936


//--------------------- .nv.constant0._Z11advectOnGPUiPfS_S_S_ --------------------------
	.section	.nv.constant0._Z11advectOnGPUiPfS_S_S_,"a",@progbits
	.sectionflags	@""
	.align	4
.nv.constant0._Z11advectOnGPUiPfS_S_S_:
	.zero		936


//--------------------- .nv.constant0._Z12diffuseOnGPUiPfS_S_ii --------------------------
	.section	.nv.constant0._Z12diffuseOnGPUiPfS_S_ii,"a",@progbits
	.sectionflags	@""
	.align	4
.nv.constant0._Z12diffuseOnGPUiPfS_S_ii:
	.zero		936


//--------------------- .nv.constant0._Z15add_sourceOnGPUPfS_ --------------------------
	.section	.nv.constant0._Z15add_sourceOnGPUPfS_,"a",@progbits
	.sectionflags	@""
	.align	4
.nv.constant0._Z15add_sourceOnGPUPfS_:
	.zero		912


//--------------------- SYMBOLS --------------------------

	.type		.nv.reservedSmem.offset0,@object
	.size		.nv.reservedSmem.offset0,0x4
	.type		vprintf,@function
